//
// Generated by NVIDIA NVVM Compiler
//
// Compiler Build ID: CL-36424714
// Cuda compilation tools, release 13.0, V13.0.88
// Based on NVVM 20.0.0
//

.version 9.0
.target sm_100
.address_size 64

	// .globl	_Z6kernelfjjjP6float4P6float3Pi
.const .align 4 .u32 MAX_VERTEX = 15;
.const .align 4 .b8 edgeTable[1024] = {0, 0, 0, 0, 9, 1, 0, 0, 3, 2, 0, 0, 10, 3, 0, 0, 6, 4, 0, 0, 15, 5, 0, 0, 5, 6, 0, 0, 12, 7, 0, 0, 12, 8, 0, 0, 5, 9, 0, 0, 15, 10, 0, 0, 6, 11, 0, 0, 10, 12, 0, 0, 3, 13, 0, 0, 9, 14, 0, 0, 0, 15, 0, 0, 144, 1, 0, 0, 153, 0, 0, 0, 147, 3, 0, 0, 154, 2, 0, 0, 150, 5, 0, 0, 159, 4, 0, 0, 149, 7, 0, 0, 156, 6, 0, 0, 156, 9, 0, 0, 149, 8, 0, 0, 159, 11, 0, 0, 150, 10, 0, 0, 154, 13, 0, 0, 147, 12, 0, 0, 153, 15, 0, 0, 144, 14, 0, 0, 48, 2, 0, 0, 57, 3, 0, 0, 51, 0, 0, 0, 58, 1, 0, 0, 54, 6, 0, 0, 63, 7, 0, 0, 53, 4, 0, 0, 60, 5, 0, 0, 60, 10, 0, 0, 53, 11, 0, 0, 63, 8, 0, 0, 54, 9, 0, 0, 58, 14, 0, 0, 51, 15, 0, 0, 57, 12, 0, 0, 48, 13, 0, 0, 160, 3, 0, 0, 169, 2, 0, 0, 163, 1, 0, 0, 170, 0, 0, 0, 166, 7, 0, 0, 175, 6, 0, 0, 165, 5, 0, 0, 172, 4, 0, 0, 172, 11, 0, 0, 165, 10, 0, 0, 175, 9, 0, 0, 166, 8, 0, 0, 170, 15, 0, 0, 163, 14, 0, 0, 169, 13, 0, 0, 160, 12, 0, 0, 96, 4, 0, 0, 105, 5, 0, 0, 99, 6, 0, 0, 106, 7, 0, 0, 102, 0, 0, 0, 111, 1, 0, 0, 101, 2, 0, 0, 108, 3, 0, 0, 108, 12, 0, 0, 101, 13, 0, 0, 111, 14, 0, 0, 102, 15, 0, 0, 106, 8, 0, 0, 99, 9, 0, 0, 105, 10, 0, 0, 96, 11, 0, 0, 240, 5, 0, 0, 249, 4, 0, 0, 243, 7, 0, 0, 250, 6, 0, 0, 246, 1, 0, 0, 255, 0, 0, 0, 245, 3, 0, 0, 252, 2, 0, 0, 252, 13, 0, 0, 245, 12, 0, 0, 255, 15, 0, 0, 246, 14, 0, 0, 250, 9, 0, 0, 243, 8, 0, 0, 249, 11, 0, 0, 240, 10, 0, 0, 80, 6, 0, 0, 89, 7, 0, 0, 83, 4, 0, 0, 90, 5, 0, 0, 86, 2, 0, 0, 95, 3, 0, 0, 85, 0, 0, 0, 92, 1, 0, 0, 92, 14, 0, 0, 85, 15, 0, 0, 95, 12, 0, 0, 86, 13, 0, 0, 90, 10, 0, 0, 83, 11, 0, 0, 89, 8, 0, 0, 80, 9, 0, 0, 192, 7, 0, 0, 201, 6, 0, 0, 195, 5, 0, 0, 202, 4, 0, 0, 198, 3, 0, 0, 207, 2, 0, 0, 197, 1, 0, 0, 204, 0, 0, 0, 204, 15, 0, 0, 197, 14, 0, 0, 207, 13, 0, 0, 198, 12, 0, 0, 202, 11, 0, 0, 195, 10, 0, 0, 201, 9, 0, 0, 192, 8, 0, 0, 192, 8, 0, 0, 201, 9, 0, 0, 195, 10, 0, 0, 202, 11, 0, 0, 198, 12, 0, 0, 207, 13, 0, 0, 197, 14, 0, 0, 204, 15, 0, 0, 204, 0, 0, 0, 197, 1, 0, 0, 207, 2, 0, 0, 198, 3, 0, 0, 202, 4, 0, 0, 195, 5, 0, 0, 201, 6, 0, 0, 192, 7, 0, 0, 80, 9, 0, 0, 89, 8, 0, 0, 83, 11, 0, 0, 90, 10, 0, 0, 86, 13, 0, 0, 95, 12, 0, 0, 85, 15, 0, 0, 92, 14, 0, 0, 92, 1, 0, 0, 85, 0, 0, 0, 95, 3, 0, 0, 86, 2, 0, 0, 90, 5, 0, 0, 83, 4, 0, 0, 89, 7, 0, 0, 80, 6, 0, 0, 240, 10, 0, 0, 249, 11, 0, 0, 243, 8, 0, 0, 250, 9, 0, 0, 246, 14, 0, 0, 255, 15, 0, 0, 245, 12, 0, 0, 252, 13, 0, 0, 252, 2, 0, 0, 245, 3, 0, 0, 255, 0, 0, 0, 246, 1, 0, 0, 250, 6, 0, 0, 243, 7, 0, 0, 249, 4, 0, 0, 240, 5, 0, 0, 96, 11, 0, 0, 105, 10, 0, 0, 99, 9, 0, 0, 106, 8, 0, 0, 102, 15, 0, 0, 111, 14, 0, 0, 101, 13, 0, 0, 108, 12, 0, 0, 108, 3, 0, 0, 101, 2, 0, 0, 111, 1, 0, 0, 102, 0, 0, 0, 106, 7, 0, 0, 99, 6, 0, 0, 105, 5, 0, 0, 96, 4, 0, 0, 160, 12, 0, 0, 169, 13, 0, 0, 163, 14, 0, 0, 170, 15, 0, 0, 166, 8, 0, 0, 175, 9, 0, 0, 165, 10, 0, 0, 172, 11, 0, 0, 172, 4, 0, 0, 165, 5, 0, 0, 175, 6, 0, 0, 166, 7, 0, 0, 170, 0, 0, 0, 163, 1, 0, 0, 169, 2, 0, 0, 160, 3, 0, 0, 48, 13, 0, 0, 57, 12, 0, 0, 51, 15, 0, 0, 58, 14, 0, 0, 54, 9, 0, 0, 63, 8, 0, 0, 53, 11, 0, 0, 60, 10, 0, 0, 60, 5, 0, 0, 53, 4, 0, 0, 63, 7, 0, 0, 54, 6, 0, 0, 58, 1, 0, 0, 51, 0, 0, 0, 57, 3, 0, 0, 48, 2, 0, 0, 144, 14, 0, 0, 153, 15, 0, 0, 147, 12, 0, 0, 154, 13, 0, 0, 150, 10, 0, 0, 159, 11, 0, 0, 149, 8, 0, 0, 156, 9, 0, 0, 156, 6, 0, 0, 149, 7, 0, 0, 159, 4, 0, 0, 150, 5, 0, 0, 154, 2, 0, 0, 147, 3, 0, 0, 153, 0, 0, 0, 144, 1, 0, 0, 0, 15, 0, 0, 9, 14, 0, 0, 3, 13, 0, 0, 10, 12, 0, 0, 6, 11, 0, 0, 15, 10, 0, 0, 5, 9, 0, 0, 12, 8, 0, 0, 12, 7, 0, 0, 5, 6, 0, 0, 15, 5, 0, 0, 6, 4, 0, 0, 10, 3, 0, 0, 3, 2, 0, 0, 9, 1};
.const .align 4 .b8 triTable[16384] = {255, 255, 255, 255, 255, 255, 255, 255, 255, 255, 255, 255, 255, 255, 255, 255, 255, 255, 255, 255, 255, 255, 255, 255, 255, 255, 255, 255, 255, 255, 255, 255, 255, 255, 255, 255, 255, 255, 255, 255, 255, 255, 255, 255, 255, 255, 255, 255, 255, 255, 255, 255, 255, 255, 255, 255, 255, 255, 255, 255, 255, 255, 255, 255, 0, 0, 0, 0, 8, 0, 0, 0, 3, 0, 0, 0, 255, 255, 255, 255, 255, 255, 255, 255, 255, 255, 255, 255, 255, 255, 255, 255, 255, 255, 255, 255, 255, 255, 255, 255, 255, 255, 255, 255, 255, 255, 255, 255, 255, 255, 255, 255, 255, 255, 255, 255, 255, 255, 255, 255, 255, 255, 255, 255, 255, 255, 255, 255, 0, 0, 0, 0, 1, 0, 0, 0, 9, 0, 0, 0, 255, 255, 255, 255, 255, 255, 255, 255, 255, 255, 255, 255, 255, 255, 255, 255, 255, 255, 255, 255, 255, 255, 255, 255, 255, 255, 255, 255, 255, 255, 255, 255, 255, 255, 255, 255, 255, 255, 255, 255, 255, 255, 255, 255, 255, 255, 255, 255, 255, 255, 255, 255, 1, 0, 0, 0, 8, 0, 0, 0, 3, 0, 0, 0, 9, 0, 0, 0, 8, 0, 0, 0, 1, 0, 0, 0, 255, 255, 255, 255, 255, 255, 255, 255, 255, 255, 255, 255, 255, 255, 255, 255, 255, 255, 255, 255, 255, 255, 255, 255, 255, 255, 255, 255, 255, 255, 255, 255, 255, 255, 255, 255, 255, 255, 255, 255, 1, 0, 0, 0, 2, 0, 0, 0, 10, 0, 0, 0, 255, 255, 255, 255, 255, 255, 255, 255, 255, 255, 255, 255, 255, 255, 255, 255, 255, 255, 255, 255, 255, 255, 255, 255, 255, 255, 255, 255, 255, 255, 255, 255, 255, 255, 255, 255, 255, 255, 255, 255, 255, 255, 255, 255, 255, 255, 255, 255, 255, 255, 255, 255, 0, 0, 0, 0, 8, 0, 0, 0, 3, 0, 0, 0, 1, 0, 0, 0, 2, 0, 0, 0, 10, 0, 0, 0, 255, 255, 255, 255, 255, 255, 255, 255, 255, 255, 255, 255, 255, 255, 255, 255, 255, 255, 255, 255, 255, 255, 255, 255, 255, 255, 255, 255, 255, 255, 255, 255, 255, 255, 255, 255, 255, 255, 255, 255, 9, 0, 0, 0, 2, 0, 0, 0, 10, 0, 0, 0, 0, 0, 0, 0, 2, 0, 0, 0, 9, 0, 0, 0, 255, 255, 255, 255, 255, 255, 255, 255, 255, 255, 255, 255, 255, 255, 255, 255, 255, 255, 255, 255, 255, 255, 255, 255, 255, 255, 255, 255, 255, 255, 255, 255, 255, 255, 255, 255, 255, 255, 255, 255, 2, 0, 0, 0, 8, 0, 0, 0, 3, 0, 0, 0, 2, 0, 0, 0, 10, 0, 0, 0, 8, 0, 0, 0, 10, 0, 0, 0, 9, 0, 0, 0, 8, 0, 0, 0, 255, 255, 255, 255, 255, 255, 255, 255, 255, 255, 255, 255, 255, 255, 255, 255, 255, 255, 255, 255, 255, 255, 255, 255, 255, 255, 255, 255, 3, 0, 0, 0, 11, 0, 0, 0, 2, 0, 0, 0, 255, 255, 255, 255, 255, 255, 255, 255, 255, 255, 255, 255, 255, 255, 255, 255, 255, 255, 255, 255, 255, 255, 255, 255, 255, 255, 255, 255, 255, 255, 255, 255, 255, 255, 255, 255, 255, 255, 255, 255, 255, 255, 255, 255, 255, 255, 255, 255, 255, 255, 255, 255, 0, 0, 0, 0, 11, 0, 0, 0, 2, 0, 0, 0, 8, 0, 0, 0, 11, 0, 0, 0, 0, 0, 0, 0, 255, 255, 255, 255, 255, 255, 255, 255, 255, 255, 255, 255, 255, 255, 255, 255, 255, 255, 255, 255, 255, 255, 255, 255, 255, 255, 255, 255, 255, 255, 255, 255, 255, 255, 255, 255, 255, 255, 255, 255, 1, 0, 0, 0, 9, 0, 0, 0, 0, 0, 0, 0, 2, 0, 0, 0, 3, 0, 0, 0, 11, 0, 0, 0, 255, 255, 255, 255, 255, 255, 255, 255, 255, 255, 255, 255, 255, 255, 255, 255, 255, 255, 255, 255, 255, 255, 255, 255, 255, 255, 255, 255, 255, 255, 255, 255, 255, 255, 255, 255, 255, 255, 255, 255, 1, 0, 0, 0, 11, 0, 0, 0, 2, 0, 0, 0, 1, 0, 0, 0, 9, 0, 0, 0, 11, 0, 0, 0, 9, 0, 0, 0, 8, 0, 0, 0, 11, 0, 0, 0, 255, 255, 255, 255, 255, 255, 255, 255, 255, 255, 255, 255, 255, 255, 255, 255, 255, 255, 255, 255, 255, 255, 255, 255, 255, 255, 255, 255, 3, 0, 0, 0, 10, 0, 0, 0, 1, 0, 0, 0, 11, 0, 0, 0, 10, 0, 0, 0, 3, 0, 0, 0, 255, 255, 255, 255, 255, 255, 255, 255, 255, 255, 255, 255, 255, 255, 255, 255, 255, 255, 255, 255, 255, 255, 255, 255, 255, 255, 255, 255, 255, 255, 255, 255, 255, 255, 255, 255, 255, 255, 255, 255, 0, 0, 0, 0, 10, 0, 0, 0, 1, 0, 0, 0, 0, 0, 0, 0, 8, 0, 0, 0, 10, 0, 0, 0, 8, 0, 0, 0, 11, 0, 0, 0, 10, 0, 0, 0, 255, 255, 255, 255, 255, 255, 255, 255, 255, 255, 255, 255, 255, 255, 255, 255, 255, 255, 255, 255, 255, 255, 255, 255, 255, 255, 255, 255, 3, 0, 0, 0, 9, 0, 0, 0, 0, 0, 0, 0, 3, 0, 0, 0, 11, 0, 0, 0, 9, 0, 0, 0, 11, 0, 0, 0, 10, 0, 0, 0, 9, 0, 0, 0, 255, 255, 255, 255, 255, 255, 255, 255, 255, 255, 255, 255, 255, 255, 255, 255, 255, 255, 255, 255, 255, 255, 255, 255, 255, 255, 255, 255, 9, 0, 0, 0, 8, 0, 0, 0, 10, 0, 0, 0, 10, 0, 0, 0, 8, 0, 0, 0, 11, 0, 0, 0, 255, 255, 255, 255, 255, 255, 255, 255, 255, 255, 255, 255, 255, 255, 255, 255, 255, 255, 255, 255, 255, 255, 255, 255, 255, 255, 255, 255, 255, 255, 255, 255, 255, 255, 255, 255, 255, 255, 255, 255, 4, 0, 0, 0, 7, 0, 0, 0, 8, 0, 0, 0, 255, 255, 255, 255, 255, 255, 255, 255, 255, 255, 255, 255, 255, 255, 255, 255, 255, 255, 255, 255, 255, 255, 255, 255, 255, 255, 255, 255, 255, 255, 255, 255, 255, 255, 255, 255, 255, 255, 255, 255, 255, 255, 255, 255, 255, 255, 255, 255, 255, 255, 255, 255, 4, 0, 0, 0, 3, 0, 0, 0, 0, 0, 0, 0, 7, 0, 0, 0, 3, 0, 0, 0, 4, 0, 0, 0, 255, 255, 255, 255, 255, 255, 255, 255, 255, 255, 255, 255, 255, 255, 255, 255, 255, 255, 255, 255, 255, 255, 255, 255, 255, 255, 255, 255, 255, 255, 255, 255, 255, 255, 255, 255, 255, 255, 255, 255, 0, 0, 0, 0, 1, 0, 0, 0, 9, 0, 0, 0, 8, 0, 0, 0, 4, 0, 0, 0, 7, 0, 0, 0, 255, 255, 255, 255, 255, 255, 255, 255, 255, 255, 255, 255, 255, 255, 255, 255, 255, 255, 255, 255, 255, 255, 255, 255, 255, 255, 255, 255, 255, 255, 255, 255, 255, 255, 255, 255, 255, 255, 255, 255, 4, 0, 0, 0, 1, 0, 0, 0, 9, 0, 0, 0, 4, 0, 0, 0, 7, 0, 0, 0, 1, 0, 0, 0, 7, 0, 0, 0, 3, 0, 0, 0, 1, 0, 0, 0, 255, 255, 255, 255, 255, 255, 255, 255, 255, 255, 255, 255, 255, 255, 255, 255, 255, 255, 255, 255, 255, 255, 255, 255, 255, 255, 255, 255, 1, 0, 0, 0, 2, 0, 0, 0, 10, 0, 0, 0, 8, 0, 0, 0, 4, 0, 0, 0, 7, 0, 0, 0, 255, 255, 255, 255, 255, 255, 255, 255, 255, 255, 255, 255, 255, 255, 255, 255, 255, 255, 255, 255, 255, 255, 255, 255, 255, 255, 255, 255, 255, 255, 255, 255, 255, 255, 255, 255, 255, 255, 255, 255, 3, 0, 0, 0, 4, 0, 0, 0, 7, 0, 0, 0, 3, 0, 0, 0, 0, 0, 0, 0, 4, 0, 0, 0, 1, 0, 0, 0, 2, 0, 0, 0, 10, 0, 0, 0, 255, 255, 255, 255, 255, 255, 255, 255, 255, 255, 255, 255, 255, 255, 255, 255, 255, 255, 255, 255, 255, 255, 255, 255, 255, 255, 255, 255, 9, 0, 0, 0, 2, 0, 0, 0, 10, 0, 0, 0, 9, 0, 0, 0, 0, 0, 0, 0, 2, 0, 0, 0, 8, 0, 0, 0, 4, 0, 0, 0, 7, 0, 0, 0, 255, 255, 255, 255, 255, 255, 255, 255, 255, 255, 255, 255, 255, 255, 255, 255, 255, 255, 255, 255, 255, 255, 255, 255, 255, 255, 255, 255, 2, 0, 0, 0, 10, 0, 0, 0, 9, 0, 0, 0, 2, 0, 0, 0, 9, 0, 0, 0, 7, 0, 0, 0, 2, 0, 0, 0, 7, 0, 0, 0, 3, 0, 0, 0, 7, 0, 0, 0, 9, 0, 0, 0, 4, 0, 0, 0, 255, 255, 255, 255, 255, 255, 255, 255, 255, 255, 255, 255, 255, 255, 255, 255, 8, 0, 0, 0, 4, 0, 0, 0, 7, 0, 0, 0, 3, 0, 0, 0, 11, 0, 0, 0, 2, 0, 0, 0, 255, 255, 255, 255, 255, 255, 255, 255, 255, 255, 255, 255, 255, 255, 255, 255, 255, 255, 255, 255, 255, 255, 255, 255, 255, 255, 255, 255, 255, 255, 255, 255, 255, 255, 255, 255, 255, 255, 255, 255, 11, 0, 0, 0, 4, 0, 0, 0, 7, 0, 0, 0, 11, 0, 0, 0, 2, 0, 0, 0, 4, 0, 0, 0, 2, 0, 0, 0, 0, 0, 0, 0, 4, 0, 0, 0, 255, 255, 255, 255, 255, 255, 255, 255, 255, 255, 255, 255, 255, 255, 255, 255, 255, 255, 255, 255, 255, 255, 255, 255, 255, 255, 255, 255, 9, 0, 0, 0, 0, 0, 0, 0, 1, 0, 0, 0, 8, 0, 0, 0, 4, 0, 0, 0, 7, 0, 0, 0, 2, 0, 0, 0, 3, 0, 0, 0, 11, 0, 0, 0, 255, 255, 255, 255, 255, 255, 255, 255, 255, 255, 255, 255, 255, 255, 255, 255, 255, 255, 255, 255, 255, 255, 255, 255, 255, 255, 255, 255, 4, 0, 0, 0, 7, 0, 0, 0, 11, 0, 0, 0, 9, 0, 0, 0, 4, 0, 0, 0, 11, 0, 0, 0, 9, 0, 0, 0, 11, 0, 0, 0, 2, 0, 0, 0, 9, 0, 0, 0, 2, 0, 0, 0, 1, 0, 0, 0, 255, 255, 255, 255, 255, 255, 255, 255, 255, 255, 255, 255, 255, 255, 255, 255, 3, 0, 0, 0, 10, 0, 0, 0, 1, 0, 0, 0, 3, 0, 0, 0, 11, 0, 0, 0, 10, 0, 0, 0, 7, 0, 0, 0, 8, 0, 0, 0, 4, 0, 0, 0, 255, 255, 255, 255, 255, 255, 255, 255, 255, 255, 255, 255, 255, 255, 255, 255, 255, 255, 255, 255, 255, 255, 255, 255, 255, 255, 255, 255, 1, 0, 0, 0, 11, 0, 0, 0, 10, 0, 0, 0, 1, 0, 0, 0, 4, 0, 0, 0, 11, 0, 0, 0, 1, 0, 0, 0, 0, 0, 0, 0, 4, 0, 0, 0, 7, 0, 0, 0, 11, 0, 0, 0, 4, 0, 0, 0, 255, 255, 255, 255, 255, 255, 255, 255, 255, 255, 255, 255, 255, 255, 255, 255, 4, 0, 0, 0, 7, 0, 0, 0, 8, 0, 0, 0, 9, 0, 0, 0, 0, 0, 0, 0, 11, 0, 0, 0, 9, 0, 0, 0, 11, 0, 0, 0, 10, 0, 0, 0, 11, 0, 0, 0, 0, 0, 0, 0, 3, 0, 0, 0, 255, 255, 255, 255, 255, 255, 255, 255, 255, 255, 255, 255, 255, 255, 255, 255, 4, 0, 0, 0, 7, 0, 0, 0, 11, 0, 0, 0, 4, 0, 0, 0, 11, 0, 0, 0, 9, 0, 0, 0, 9, 0, 0, 0, 11, 0, 0, 0, 10, 0, 0, 0, 255, 255, 255, 255, 255, 255, 255, 255, 255, 255, 255, 255, 255, 255, 255, 255, 255, 255, 255, 255, 255, 255, 255, 255, 255, 255, 255, 255, 9, 0, 0, 0, 5, 0, 0, 0, 4, 0, 0, 0, 255, 255, 255, 255, 255, 255, 255, 255, 255, 255, 255, 255, 255, 255, 255, 255, 255, 255, 255, 255, 255, 255, 255, 255, 255, 255, 255, 255, 255, 255, 255, 255, 255, 255, 255, 255, 255, 255, 255, 255, 255, 255, 255, 255, 255, 255, 255, 255, 255, 255, 255, 255, 9, 0, 0, 0, 5, 0, 0, 0, 4, 0, 0, 0, 0, 0, 0, 0, 8, 0, 0, 0, 3, 0, 0, 0, 255, 255, 255, 255, 255, 255, 255, 255, 255, 255, 255, 255, 255, 255, 255, 255, 255, 255, 255, 255, 255, 255, 255, 255, 255, 255, 255, 255, 255, 255, 255, 255, 255, 255, 255, 255, 255, 255, 255, 255, 0, 0, 0, 0, 5, 0, 0, 0, 4, 0, 0, 0, 1, 0, 0, 0, 5, 0, 0, 0, 0, 0, 0, 0, 255, 255, 255, 255, 255, 255, 255, 255, 255, 255, 255, 255, 255, 255, 255, 255, 255, 255, 255, 255, 255, 255, 255, 255, 255, 255, 255, 255, 255, 255, 255, 255, 255, 255, 255, 255, 255, 255, 255, 255, 8, 0, 0, 0, 5, 0, 0, 0, 4, 0, 0, 0, 8, 0, 0, 0, 3, 0, 0, 0, 5, 0, 0, 0, 3, 0, 0, 0, 1, 0, 0, 0, 5, 0, 0, 0, 255, 255, 255, 255, 255, 255, 255, 255, 255, 255, 255, 255, 255, 255, 255, 255, 255, 255, 255, 255, 255, 255, 255, 255, 255, 255, 255, 255, 1, 0, 0, 0, 2, 0, 0, 0, 10, 0, 0, 0, 9, 0, 0, 0, 5, 0, 0, 0, 4, 0, 0, 0, 255, 255, 255, 255, 255, 255, 255, 255, 255, 255, 255, 255, 255, 255, 255, 255, 255, 255, 255, 255, 255, 255, 255, 255, 255, 255, 255, 255, 255, 255, 255, 255, 255, 255, 255, 255, 255, 255, 255, 255, 3, 0, 0, 0, 0, 0, 0, 0, 8, 0, 0, 0, 1, 0, 0, 0, 2, 0, 0, 0, 10, 0, 0, 0, 4, 0, 0, 0, 9, 0, 0, 0, 5, 0, 0, 0, 255, 255, 255, 255, 255, 255, 255, 255, 255, 255, 255, 255, 255, 255, 255, 255, 255, 255, 255, 255, 255, 255, 255, 255, 255, 255, 255, 255, 5, 0, 0, 0, 2, 0, 0, 0, 10, 0, 0, 0, 5, 0, 0, 0, 4, 0, 0, 0, 2, 0, 0, 0, 4, 0, 0, 0, 0, 0, 0, 0, 2, 0, 0, 0, 255, 255, 255, 255, 255, 255, 255, 255, 255, 255, 255, 255, 255, 255, 255, 255, 255, 255, 255, 255, 255, 255, 255, 255, 255, 255, 255, 255, 2, 0, 0, 0, 10, 0, 0, 0, 5, 0, 0, 0, 3, 0, 0, 0, 2, 0, 0, 0, 5, 0, 0, 0, 3, 0, 0, 0, 5, 0, 0, 0, 4, 0, 0, 0, 3, 0, 0, 0, 4, 0, 0, 0, 8, 0, 0, 0, 255, 255, 255, 255, 255, 255, 255, 255, 255, 255, 255, 255, 255, 255, 255, 255, 9, 0, 0, 0, 5, 0, 0, 0, 4, 0, 0, 0, 2, 0, 0, 0, 3, 0, 0, 0, 11, 0, 0, 0, 255, 255, 255, 255, 255, 255, 255, 255, 255, 255, 255, 255, 255, 255, 255, 255, 255, 255, 255, 255, 255, 255, 255, 255, 255, 255, 255, 255, 255, 255, 255, 255, 255, 255, 255, 255, 255, 255, 255, 255, 0, 0, 0, 0, 11, 0, 0, 0, 2, 0, 0, 0, 0, 0, 0, 0, 8, 0, 0, 0, 11, 0, 0, 0, 4, 0, 0, 0, 9, 0, 0, 0, 5, 0, 0, 0, 255, 255, 255, 255, 255, 255, 255, 255, 255, 255, 255, 255, 255, 255, 255, 255, 255, 255, 255, 255, 255, 255, 255, 255, 255, 255, 255, 255, 0, 0, 0, 0, 5, 0, 0, 0, 4, 0, 0, 0, 0, 0, 0, 0, 1, 0, 0, 0, 5, 0, 0, 0, 2, 0, 0, 0, 3, 0, 0, 0, 11, 0, 0, 0, 255, 255, 255, 255, 255, 255, 255, 255, 255, 255, 255, 255, 255, 255, 255, 255, 255, 255, 255, 255, 255, 255, 255, 255, 255, 255, 255, 255, 2, 0, 0, 0, 1, 0, 0, 0, 5, 0, 0, 0, 2, 0, 0, 0, 5, 0, 0, 0, 8, 0, 0, 0, 2, 0, 0, 0, 8, 0, 0, 0, 11, 0, 0, 0, 4, 0, 0, 0, 8, 0, 0, 0, 5, 0, 0, 0, 255, 255, 255, 255, 255, 255, 255, 255, 255, 255, 255, 255, 255, 255, 255, 255, 10, 0, 0, 0, 3, 0, 0, 0, 11, 0, 0, 0, 10, 0, 0, 0, 1, 0, 0, 0, 3, 0, 0, 0, 9, 0, 0, 0, 5, 0, 0, 0, 4, 0, 0, 0, 255, 255, 255, 255, 255, 255, 255, 255, 255, 255, 255, 255, 255, 255, 255, 255, 255, 255, 255, 255, 255, 255, 255, 255, 255, 255, 255, 255, 4, 0, 0, 0, 9, 0, 0, 0, 5, 0, 0, 0, 0, 0, 0, 0, 8, 0, 0, 0, 1, 0, 0, 0, 8, 0, 0, 0, 10, 0, 0, 0, 1, 0, 0, 0, 8, 0, 0, 0, 11, 0, 0, 0, 10, 0, 0, 0, 255, 255, 255, 255, 255, 255, 255, 255, 255, 255, 255, 255, 255, 255, 255, 255, 5, 0, 0, 0, 4, 0, 0, 0, 0, 0, 0, 0, 5, 0, 0, 0, 0, 0, 0, 0, 11, 0, 0, 0, 5, 0, 0, 0, 11, 0, 0, 0, 10, 0, 0, 0, 11, 0, 0, 0, 0, 0, 0, 0, 3, 0, 0, 0, 255, 255, 255, 255, 255, 255, 255, 255, 255, 255, 255, 255, 255, 255, 255, 255, 5, 0, 0, 0, 4, 0, 0, 0, 8, 0, 0, 0, 5, 0, 0, 0, 8, 0, 0, 0, 10, 0, 0, 0, 10, 0, 0, 0, 8, 0, 0, 0, 11, 0, 0, 0, 255, 255, 255, 255, 255, 255, 255, 255, 255, 255, 255, 255, 255, 255, 255, 255, 255, 255, 255, 255, 255, 255, 255, 255, 255, 255, 255, 255, 9, 0, 0, 0, 7, 0, 0, 0, 8, 0, 0, 0, 5, 0, 0, 0, 7, 0, 0, 0, 9, 0, 0, 0, 255, 255, 255, 255, 255, 255, 255, 255, 255, 255, 255, 255, 255, 255, 255, 255, 255, 255, 255, 255, 255, 255, 255, 255, 255, 255, 255, 255, 255, 255, 255, 255, 255, 255, 255, 255, 255, 255, 255, 255, 9, 0, 0, 0, 3, 0, 0, 0, 0, 0, 0, 0, 9, 0, 0, 0, 5, 0, 0, 0, 3, 0, 0, 0, 5, 0, 0, 0, 7, 0, 0, 0, 3, 0, 0, 0, 255, 255, 255, 255, 255, 255, 255, 255, 255, 255, 255, 255, 255, 255, 255, 255, 255, 255, 255, 255, 255, 255, 255, 255, 255, 255, 255, 255, 0, 0, 0, 0, 7, 0, 0, 0, 8, 0, 0, 0, 0, 0, 0, 0, 1, 0, 0, 0, 7, 0, 0, 0, 1, 0, 0, 0, 5, 0, 0, 0, 7, 0, 0, 0, 255, 255, 255, 255, 255, 255, 255, 255, 255, 255, 255, 255, 255, 255, 255, 255, 255, 255, 255, 255, 255, 255, 255, 255, 255, 255, 255, 255, 1, 0, 0, 0, 5, 0, 0, 0, 3, 0, 0, 0, 3, 0, 0, 0, 5, 0, 0, 0, 7, 0, 0, 0, 255, 255, 255, 255, 255, 255, 255, 255, 255, 255, 255, 255, 255, 255, 255, 255, 255, 255, 255, 255, 255, 255, 255, 255, 255, 255, 255, 255, 255, 255, 255, 255, 255, 255, 255, 255, 255, 255, 255, 255, 9, 0, 0, 0, 7, 0, 0, 0, 8, 0, 0, 0, 9, 0, 0, 0, 5, 0, 0, 0, 7, 0, 0, 0, 10, 0, 0, 0, 1, 0, 0, 0, 2, 0, 0, 0, 255, 255, 255, 255, 255, 255, 255, 255, 255, 255, 255, 255, 255, 255, 255, 255, 255, 255, 255, 255, 255, 255, 255, 255, 255, 255, 255, 255, 10, 0, 0, 0, 1, 0, 0, 0, 2, 0, 0, 0, 9, 0, 0, 0, 5, 0, 0, 0, 0, 0, 0, 0, 5, 0, 0, 0, 3, 0, 0, 0, 0, 0, 0, 0, 5, 0, 0, 0, 7, 0, 0, 0, 3, 0, 0, 0, 255, 255, 255, 255, 255, 255, 255, 255, 255, 255, 255, 255, 255, 255, 255, 255, 8, 0, 0, 0, 0, 0, 0, 0, 2, 0, 0, 0, 8, 0, 0, 0, 2, 0, 0, 0, 5, 0, 0, 0, 8, 0, 0, 0, 5, 0, 0, 0, 7, 0, 0, 0, 10, 0, 0, 0, 5, 0, 0, 0, 2, 0, 0, 0, 255, 255, 255, 255, 255, 255, 255, 255, 255, 255, 255, 255, 255, 255, 255, 255, 2, 0, 0, 0, 10, 0, 0, 0, 5, 0, 0, 0, 2, 0, 0, 0, 5, 0, 0, 0, 3, 0, 0, 0, 3, 0, 0, 0, 5, 0, 0, 0, 7, 0, 0, 0, 255, 255, 255, 255, 255, 255, 255, 255, 255, 255, 255, 255, 255, 255, 255, 255, 255, 255, 255, 255, 255, 255, 255, 255, 255, 255, 255, 255, 7, 0, 0, 0, 9, 0, 0, 0, 5, 0, 0, 0, 7, 0, 0, 0, 8, 0, 0, 0, 9, 0, 0, 0, 3, 0, 0, 0, 11, 0, 0, 0, 2, 0, 0, 0, 255, 255, 255, 255, 255, 255, 255, 255, 255, 255, 255, 255, 255, 255, 255, 255, 255, 255, 255, 255, 255, 255, 255, 255, 255, 255, 255, 255, 9, 0, 0, 0, 5, 0, 0, 0, 7, 0, 0, 0, 9, 0, 0, 0, 7, 0, 0, 0, 2, 0, 0, 0, 9, 0, 0, 0, 2, 0, 0, 0, 0, 0, 0, 0, 2, 0, 0, 0, 7, 0, 0, 0, 11, 0, 0, 0, 255, 255, 255, 255, 255, 255, 255, 255, 255, 255, 255, 255, 255, 255, 255, 255, 2, 0, 0, 0, 3, 0, 0, 0, 11, 0, 0, 0, 0, 0, 0, 0, 1, 0, 0, 0, 8, 0, 0, 0, 1, 0, 0, 0, 7, 0, 0, 0, 8, 0, 0, 0, 1, 0, 0, 0, 5, 0, 0, 0, 7, 0, 0, 0, 255, 255, 255, 255, 255, 255, 255, 255, 255, 255, 255, 255, 255, 255, 255, 255, 11, 0, 0, 0, 2, 0, 0, 0, 1, 0, 0, 0, 11, 0, 0, 0, 1, 0, 0, 0, 7, 0, 0, 0, 7, 0, 0, 0, 1, 0, 0, 0, 5, 0, 0, 0, 255, 255, 255, 255, 255, 255, 255, 255, 255, 255, 255, 255, 255, 255, 255, 255, 255, 255, 255, 255, 255, 255, 255, 255, 255, 255, 255, 255, 9, 0, 0, 0, 5, 0, 0, 0, 8, 0, 0, 0, 8, 0, 0, 0, 5, 0, 0, 0, 7, 0, 0, 0, 10, 0, 0, 0, 1, 0, 0, 0, 3, 0, 0, 0, 10, 0, 0, 0, 3, 0, 0, 0, 11, 0, 0, 0, 255, 255, 255, 255, 255, 255, 255, 255, 255, 255, 255, 255, 255, 255, 255, 255, 5, 0, 0, 0, 7, 0, 0, 0, 0, 0, 0, 0, 5, 0, 0, 0, 0, 0, 0, 0, 9, 0, 0, 0, 7, 0, 0, 0, 11, 0, 0, 0, 0, 0, 0, 0, 1, 0, 0, 0, 0, 0, 0, 0, 10, 0, 0, 0, 11, 0, 0, 0, 10, 0, 0, 0, 0, 0, 0, 0, 255, 255, 255, 255, 11, 0, 0, 0, 10, 0, 0, 0, 0, 0, 0, 0, 11, 0, 0, 0, 0, 0, 0, 0, 3, 0, 0, 0, 10, 0, 0, 0, 5, 0, 0, 0, 0, 0, 0, 0, 8, 0, 0, 0, 0, 0, 0, 0, 7, 0, 0, 0, 5, 0, 0, 0, 7, 0, 0, 0, 0, 0, 0, 0, 255, 255, 255, 255, 11, 0, 0, 0, 10, 0, 0, 0, 5, 0, 0, 0, 7, 0, 0, 0, 11, 0, 0, 0, 5, 0, 0, 0, 255, 255, 255, 255, 255, 255, 255, 255, 255, 255, 255, 255, 255, 255, 255, 255, 255, 255, 255, 255, 255, 255, 255, 255, 255, 255, 255, 255, 255, 255, 255, 255, 255, 255, 255, 255, 255, 255, 255, 255, 10, 0, 0, 0, 6, 0, 0, 0, 5, 0, 0, 0, 255, 255, 255, 255, 255, 255, 255, 255, 255, 255, 255, 255, 255, 255, 255, 255, 255, 255, 255, 255, 255, 255, 255, 255, 255, 255, 255, 255, 255, 255, 255, 255, 255, 255, 255, 255, 255, 255, 255, 255, 255, 255, 255, 255, 255, 255, 255, 255, 255, 255, 255, 255, 0, 0, 0, 0, 8, 0, 0, 0, 3, 0, 0, 0, 5, 0, 0, 0, 10, 0, 0, 0, 6, 0, 0, 0, 255, 255, 255, 255, 255, 255, 255, 255, 255, 255, 255, 255, 255, 255, 255, 255, 255, 255, 255, 255, 255, 255, 255, 255, 255, 255, 255, 255, 255, 255, 255, 255, 255, 255, 255, 255, 255, 255, 255, 255, 9, 0, 0, 0, 0, 0, 0, 0, 1, 0, 0, 0, 5, 0, 0, 0, 10, 0, 0, 0, 6, 0, 0, 0, 255, 255, 255, 255, 255, 255, 255, 255, 255, 255, 255, 255, 255, 255, 255, 255, 255, 255, 255, 255, 255, 255, 255, 255, 255, 255, 255, 255, 255, 255, 255, 255, 255, 255, 255, 255, 255, 255, 255, 255, 1, 0, 0, 0, 8, 0, 0, 0, 3, 0, 0, 0, 1, 0, 0, 0, 9, 0, 0, 0, 8, 0, 0, 0, 5, 0, 0, 0, 10, 0, 0, 0, 6, 0, 0, 0, 255, 255, 255, 255, 255, 255, 255, 255, 255, 255, 255, 255, 255, 255, 255, 255, 255, 255, 255, 255, 255, 255, 255, 255, 255, 255, 255, 255, 1, 0, 0, 0, 6, 0, 0, 0, 5, 0, 0, 0, 2, 0, 0, 0, 6, 0, 0, 0, 1, 0, 0, 0, 255, 255, 255, 255, 255, 255, 255, 255, 255, 255, 255, 255, 255, 255, 255, 255, 255, 255, 255, 255, 255, 255, 255, 255, 255, 255, 255, 255, 255, 255, 255, 255, 255, 255, 255, 255, 255, 255, 255, 255, 1, 0, 0, 0, 6, 0, 0, 0, 5, 0, 0, 0, 1, 0, 0, 0, 2, 0, 0, 0, 6, 0, 0, 0, 3, 0, 0, 0, 0, 0, 0, 0, 8, 0, 0, 0, 255, 255, 255, 255, 255, 255, 255, 255, 255, 255, 255, 255, 255, 255, 255, 255, 255, 255, 255, 255, 255, 255, 255, 255, 255, 255, 255, 255, 9, 0, 0, 0, 6, 0, 0, 0, 5, 0, 0, 0, 9, 0, 0, 0, 0, 0, 0, 0, 6, 0, 0, 0, 0, 0, 0, 0, 2, 0, 0, 0, 6, 0, 0, 0, 255, 255, 255, 255, 255, 255, 255, 255, 255, 255, 255, 255, 255, 255, 255, 255, 255, 255, 255, 255, 255, 255, 255, 255, 255, 255, 255, 255, 5, 0, 0, 0, 9, 0, 0, 0, 8, 0, 0, 0, 5, 0, 0, 0, 8, 0, 0, 0, 2, 0, 0, 0, 5, 0, 0, 0, 2, 0, 0, 0, 6, 0, 0, 0, 3, 0, 0, 0, 2, 0, 0, 0, 8, 0, 0, 0, 255, 255, 255, 255, 255, 255, 255, 255, 255, 255, 255, 255, 255, 255, 255, 255, 2, 0, 0, 0, 3, 0, 0, 0, 11, 0, 0, 0, 10, 0, 0, 0, 6, 0, 0, 0, 5, 0, 0, 0, 255, 255, 255, 255, 255, 255, 255, 255, 255, 255, 255, 255, 255, 255, 255, 255, 255, 255, 255, 255, 255, 255, 255, 255, 255, 255, 255, 255, 255, 255, 255, 255, 255, 255, 255, 255, 255, 255, 255, 255, 11, 0, 0, 0, 0, 0, 0, 0, 8, 0, 0, 0, 11, 0, 0, 0, 2, 0, 0, 0, 0, 0, 0, 0, 10, 0, 0, 0, 6, 0, 0, 0, 5, 0, 0, 0, 255, 255, 255, 255, 255, 255, 255, 255, 255, 255, 255, 255, 255, 255, 255, 255, 255, 255, 255, 255, 255, 255, 255, 255, 255, 255, 255, 255, 0, 0, 0, 0, 1, 0, 0, 0, 9, 0, 0, 0, 2, 0, 0, 0, 3, 0, 0, 0, 11, 0, 0, 0, 5, 0, 0, 0, 10, 0, 0, 0, 6, 0, 0, 0, 255, 255, 255, 255, 255, 255, 255, 255, 255, 255, 255, 255, 255, 255, 255, 255, 255, 255, 255, 255, 255, 255, 255, 255, 255, 255, 255, 255, 5, 0, 0, 0, 10, 0, 0, 0, 6, 0, 0, 0, 1, 0, 0, 0, 9, 0, 0, 0, 2, 0, 0, 0, 9, 0, 0, 0, 11, 0, 0, 0, 2, 0, 0, 0, 9, 0, 0, 0, 8, 0, 0, 0, 11, 0, 0, 0, 255, 255, 255, 255, 255, 255, 255, 255, 255, 255, 255, 255, 255, 255, 255, 255, 6, 0, 0, 0, 3, 0, 0, 0, 11, 0, 0, 0, 6, 0, 0, 0, 5, 0, 0, 0, 3, 0, 0, 0, 5, 0, 0, 0, 1, 0, 0, 0, 3, 0, 0, 0, 255, 255, 255, 255, 255, 255, 255, 255, 255, 255, 255, 255, 255, 255, 255, 255, 255, 255, 255, 255, 255, 255, 255, 255, 255, 255, 255, 255, 0, 0, 0, 0, 8, 0, 0, 0, 11, 0, 0, 0, 0, 0, 0, 0, 11, 0, 0, 0, 5, 0, 0, 0, 0, 0, 0, 0, 5, 0, 0, 0, 1, 0, 0, 0, 5, 0, 0, 0, 11, 0, 0, 0, 6, 0, 0, 0, 255, 255, 255, 255, 255, 255, 255, 255, 255, 255, 255, 255, 255, 255, 255, 255, 3, 0, 0, 0, 11, 0, 0, 0, 6, 0, 0, 0, 0, 0, 0, 0, 3, 0, 0, 0, 6, 0, 0, 0, 0, 0, 0, 0, 6, 0, 0, 0, 5, 0, 0, 0, 0, 0, 0, 0, 5, 0, 0, 0, 9, 0, 0, 0, 255, 255, 255, 255, 255, 255, 255, 255, 255, 255, 255, 255, 255, 255, 255, 255, 6, 0, 0, 0, 5, 0, 0, 0, 9, 0, 0, 0, 6, 0, 0, 0, 9, 0, 0, 0, 11, 0, 0, 0, 11, 0, 0, 0, 9, 0, 0, 0, 8, 0, 0, 0, 255, 255, 255, 255, 255, 255, 255, 255, 255, 255, 255, 255, 255, 255, 255, 255, 255, 255, 255, 255, 255, 255, 255, 255, 255, 255, 255, 255, 5, 0, 0, 0, 10, 0, 0, 0, 6, 0, 0, 0, 4, 0, 0, 0, 7, 0, 0, 0, 8, 0, 0, 0, 255, 255, 255, 255, 255, 255, 255, 255, 255, 255, 255, 255, 255, 255, 255, 255, 255, 255, 255, 255, 255, 255, 255, 255, 255, 255, 255, 255, 255, 255, 255, 255, 255, 255, 255, 255, 255, 255, 255, 255, 4, 0, 0, 0, 3, 0, 0, 0, 0, 0, 0, 0, 4, 0, 0, 0, 7, 0, 0, 0, 3, 0, 0, 0, 6, 0, 0, 0, 5, 0, 0, 0, 10, 0, 0, 0, 255, 255, 255, 255, 255, 255, 255, 255, 255, 255, 255, 255, 255, 255, 255, 255, 255, 255, 255, 255, 255, 255, 255, 255, 255, 255, 255, 255, 1, 0, 0, 0, 9, 0, 0, 0, 0, 0, 0, 0, 5, 0, 0, 0, 10, 0, 0, 0, 6, 0, 0, 0, 8, 0, 0, 0, 4, 0, 0, 0, 7, 0, 0, 0, 255, 255, 255, 255, 255, 255, 255, 255, 255, 255, 255, 255, 255, 255, 255, 255, 255, 255, 255, 255, 255, 255, 255, 255, 255, 255, 255, 255, 10, 0, 0, 0, 6, 0, 0, 0, 5, 0, 0, 0, 1, 0, 0, 0, 9, 0, 0, 0, 7, 0, 0, 0, 1, 0, 0, 0, 7, 0, 0, 0, 3, 0, 0, 0, 7, 0, 0, 0, 9, 0, 0, 0, 4, 0, 0, 0, 255, 255, 255, 255, 255, 255, 255, 255, 255, 255, 255, 255, 255, 255, 255, 255, 6, 0, 0, 0, 1, 0, 0, 0, 2, 0, 0, 0, 6, 0, 0, 0, 5, 0, 0, 0, 1, 0, 0, 0, 4, 0, 0, 0, 7, 0, 0, 0, 8, 0, 0, 0, 255, 255, 255, 255, 255, 255, 255, 255, 255, 255, 255, 255, 255, 255, 255, 255, 255, 255, 255, 255, 255, 255, 255, 255, 255, 255, 255, 255, 1, 0, 0, 0, 2, 0, 0, 0, 5, 0, 0, 0, 5, 0, 0, 0, 2, 0, 0, 0, 6, 0, 0, 0, 3, 0, 0, 0, 0, 0, 0, 0, 4, 0, 0, 0, 3, 0, 0, 0, 4, 0, 0, 0, 7, 0, 0, 0, 255, 255, 255, 255, 255, 255, 255, 255, 255, 255, 255, 255, 255, 255, 255, 255, 8, 0, 0, 0, 4, 0, 0, 0, 7, 0, 0, 0, 9, 0, 0, 0, 0, 0, 0, 0, 5, 0, 0, 0, 0, 0, 0, 0, 6, 0, 0, 0, 5, 0, 0, 0, 0, 0, 0, 0, 2, 0, 0, 0, 6, 0, 0, 0, 255, 255, 255, 255, 255, 255, 255, 255, 255, 255, 255, 255, 255, 255, 255, 255, 7, 0, 0, 0, 3, 0, 0, 0, 9, 0, 0, 0, 7, 0, 0, 0, 9, 0, 0, 0, 4, 0, 0, 0, 3, 0, 0, 0, 2, 0, 0, 0, 9, 0, 0, 0, 5, 0, 0, 0, 9, 0, 0, 0, 6, 0, 0, 0, 2, 0, 0, 0, 6, 0, 0, 0, 9, 0, 0, 0, 255, 255, 255, 255, 3, 0, 0, 0, 11, 0, 0, 0, 2, 0, 0, 0, 7, 0, 0, 0, 8, 0, 0, 0, 4, 0, 0, 0, 10, 0, 0, 0, 6, 0, 0, 0, 5, 0, 0, 0, 255, 255, 255, 255, 255, 255, 255, 255, 255, 255, 255, 255, 255, 255, 255, 255, 255, 255, 255, 255, 255, 255, 255, 255, 255, 255, 255, 255, 5, 0, 0, 0, 10, 0, 0, 0, 6, 0, 0, 0, 4, 0, 0, 0, 7, 0, 0, 0, 2, 0, 0, 0, 4, 0, 0, 0, 2, 0, 0, 0, 0, 0, 0, 0, 2, 0, 0, 0, 7, 0, 0, 0, 11, 0, 0, 0, 255, 255, 255, 255, 255, 255, 255, 255, 255, 255, 255, 255, 255, 255, 255, 255, 0, 0, 0, 0, 1, 0, 0, 0, 9, 0, 0, 0, 4, 0, 0, 0, 7, 0, 0, 0, 8, 0, 0, 0, 2, 0, 0, 0, 3, 0, 0, 0, 11, 0, 0, 0, 5, 0, 0, 0, 10, 0, 0, 0, 6, 0, 0, 0, 255, 255, 255, 255, 255, 255, 255, 255, 255, 255, 255, 255, 255, 255, 255, 255, 9, 0, 0, 0, 2, 0, 0, 0, 1, 0, 0, 0, 9, 0, 0, 0, 11, 0, 0, 0, 2, 0, 0, 0, 9, 0, 0, 0, 4, 0, 0, 0, 11, 0, 0, 0, 7, 0, 0, 0, 11, 0, 0, 0, 4, 0, 0, 0, 5, 0, 0, 0, 10, 0, 0, 0, 6, 0, 0, 0, 255, 255, 255, 255, 8, 0, 0, 0, 4, 0, 0, 0, 7, 0, 0, 0, 3, 0, 0, 0, 11, 0, 0, 0, 5, 0, 0, 0, 3, 0, 0, 0, 5, 0, 0, 0, 1, 0, 0, 0, 5, 0, 0, 0, 11, 0, 0, 0, 6, 0, 0, 0, 255, 255, 255, 255, 255, 255, 255, 255, 255, 255, 255, 255, 255, 255, 255, 255, 5, 0, 0, 0, 1, 0, 0, 0, 11, 0, 0, 0, 5, 0, 0, 0, 11, 0, 0, 0, 6, 0, 0, 0, 1, 0, 0, 0, 0, 0, 0, 0, 11, 0, 0, 0, 7, 0, 0, 0, 11, 0, 0, 0, 4, 0, 0, 0, 0, 0, 0, 0, 4, 0, 0, 0, 11, 0, 0, 0, 255, 255, 255, 255, 0, 0, 0, 0, 5, 0, 0, 0, 9, 0, 0, 0, 0, 0, 0, 0, 6, 0, 0, 0, 5, 0, 0, 0, 0, 0, 0, 0, 3, 0, 0, 0, 6, 0, 0, 0, 11, 0, 0, 0, 6, 0, 0, 0, 3, 0, 0, 0, 8, 0, 0, 0, 4, 0, 0, 0, 7, 0, 0, 0, 255, 255, 255, 255, 6, 0, 0, 0, 5, 0, 0, 0, 9, 0, 0, 0, 6, 0, 0, 0, 9, 0, 0, 0, 11, 0, 0, 0, 4, 0, 0, 0, 7, 0, 0, 0, 9, 0, 0, 0, 7, 0, 0, 0, 11, 0, 0, 0, 9, 0, 0, 0, 255, 255, 255, 255, 255, 255, 255, 255, 255, 255, 255, 255, 255, 255, 255, 255, 10, 0, 0, 0, 4, 0, 0, 0, 9, 0, 0, 0, 6, 0, 0, 0, 4, 0, 0, 0, 10, 0, 0, 0, 255, 255, 255, 255, 255, 255, 255, 255, 255, 255, 255, 255, 255, 255, 255, 255, 255, 255, 255, 255, 255, 255, 255, 255, 255, 255, 255, 255, 255, 255, 255, 255, 255, 255, 255, 255, 255, 255, 255, 255, 4, 0, 0, 0, 10, 0, 0, 0, 6, 0, 0, 0, 4, 0, 0, 0, 9, 0, 0, 0, 10, 0, 0, 0, 0, 0, 0, 0, 8, 0, 0, 0, 3, 0, 0, 0, 255, 255, 255, 255, 255, 255, 255, 255, 255, 255, 255, 255, 255, 255, 255, 255, 255, 255, 255, 255, 255, 255, 255, 255, 255, 255, 255, 255, 10, 0, 0, 0, 0, 0, 0, 0, 1, 0, 0, 0, 10, 0, 0, 0, 6, 0, 0, 0, 0, 0, 0, 0, 6, 0, 0, 0, 4, 0, 0, 0, 0, 0, 0, 0, 255, 255, 255, 255, 255, 255, 255, 255, 255, 255, 255, 255, 255, 255, 255, 255, 255, 255, 255, 255, 255, 255, 255, 255, 255, 255, 255, 255, 8, 0, 0, 0, 3, 0, 0, 0, 1, 0, 0, 0, 8, 0, 0, 0, 1, 0, 0, 0, 6, 0, 0, 0, 8, 0, 0, 0, 6, 0, 0, 0, 4, 0, 0, 0, 6, 0, 0, 0, 1, 0, 0, 0, 10, 0, 0, 0, 255, 255, 255, 255, 255, 255, 255, 255, 255, 255, 255, 255, 255, 255, 255, 255, 1, 0, 0, 0, 4, 0, 0, 0, 9, 0, 0, 0, 1, 0, 0, 0, 2, 0, 0, 0, 4, 0, 0, 0, 2, 0, 0, 0, 6, 0, 0, 0, 4, 0, 0, 0, 255, 255, 255, 255, 255, 255, 255, 255, 255, 255, 255, 255, 255, 255, 255, 255, 255, 255, 255, 255, 255, 255, 255, 255, 255, 255, 255, 255, 3, 0, 0, 0, 0, 0, 0, 0, 8, 0, 0, 0, 1, 0, 0, 0, 2, 0, 0, 0, 9, 0, 0, 0, 2, 0, 0, 0, 4, 0, 0, 0, 9, 0, 0, 0, 2, 0, 0, 0, 6, 0, 0, 0, 4, 0, 0, 0, 255, 255, 255, 255, 255, 255, 255, 255, 255, 255, 255, 255, 255, 255, 255, 255, 0, 0, 0, 0, 2, 0, 0, 0, 4, 0, 0, 0, 4, 0, 0, 0, 2, 0, 0, 0, 6, 0, 0, 0, 255, 255, 255, 255, 255, 255, 255, 255, 255, 255, 255, 255, 255, 255, 255, 255, 255, 255, 255, 255, 255, 255, 255, 255, 255, 255, 255, 255, 255, 255, 255, 255, 255, 255, 255, 255, 255, 255, 255, 255, 8, 0, 0, 0, 3, 0, 0, 0, 2, 0, 0, 0, 8, 0, 0, 0, 2, 0, 0, 0, 4, 0, 0, 0, 4, 0, 0, 0, 2, 0, 0, 0, 6, 0, 0, 0, 255, 255, 255, 255, 255, 255, 255, 255, 255, 255, 255, 255, 255, 255, 255, 255, 255, 255, 255, 255, 255, 255, 255, 255, 255, 255, 255, 255, 10, 0, 0, 0, 4, 0, 0, 0, 9, 0, 0, 0, 10, 0, 0, 0, 6, 0, 0, 0, 4, 0, 0, 0, 11, 0, 0, 0, 2, 0, 0, 0, 3, 0, 0, 0, 255, 255, 255, 255, 255, 255, 255, 255, 255, 255, 255, 255, 255, 255, 255, 255, 255, 255, 255, 255, 255, 255, 255, 255, 255, 255, 255, 255, 0, 0, 0, 0, 8, 0, 0, 0, 2, 0, 0, 0, 2, 0, 0, 0, 8, 0, 0, 0, 11, 0, 0, 0, 4, 0, 0, 0, 9, 0, 0, 0, 10, 0, 0, 0, 4, 0, 0, 0, 10, 0, 0, 0, 6, 0, 0, 0, 255, 255, 255, 255, 255, 255, 255, 255, 255, 255, 255, 255, 255, 255, 255, 255, 3, 0, 0, 0, 11, 0, 0, 0, 2, 0, 0, 0, 0, 0, 0, 0, 1, 0, 0, 0, 6, 0, 0, 0, 0, 0, 0, 0, 6, 0, 0, 0, 4, 0, 0, 0, 6, 0, 0, 0, 1, 0, 0, 0, 10, 0, 0, 0, 255, 255, 255, 255, 255, 255, 255, 255, 255, 255, 255, 255, 255, 255, 255, 255, 6, 0, 0, 0, 4, 0, 0, 0, 1, 0, 0, 0, 6, 0, 0, 0, 1, 0, 0, 0, 10, 0, 0, 0, 4, 0, 0, 0, 8, 0, 0, 0, 1, 0, 0, 0, 2, 0, 0, 0, 1, 0, 0, 0, 11, 0, 0, 0, 8, 0, 0, 0, 11, 0, 0, 0, 1, 0, 0, 0, 255, 255, 255, 255, 9, 0, 0, 0, 6, 0, 0, 0, 4, 0, 0, 0, 9, 0, 0, 0, 3, 0, 0, 0, 6, 0, 0, 0, 9, 0, 0, 0, 1, 0, 0, 0, 3, 0, 0, 0, 11, 0, 0, 0, 6, 0, 0, 0, 3, 0, 0, 0, 255, 255, 255, 255, 255, 255, 255, 255, 255, 255, 255, 255, 255, 255, 255, 255, 8, 0, 0, 0, 11, 0, 0, 0, 1, 0, 0, 0, 8, 0, 0, 0, 1, 0, 0, 0, 0, 0, 0, 0, 11, 0, 0, 0, 6, 0, 0, 0, 1, 0, 0, 0, 9, 0, 0, 0, 1, 0, 0, 0, 4, 0, 0, 0, 6, 0, 0, 0, 4, 0, 0, 0, 1, 0, 0, 0, 255, 255, 255, 255, 3, 0, 0, 0, 11, 0, 0, 0, 6, 0, 0, 0, 3, 0, 0, 0, 6, 0, 0, 0, 0, 0, 0, 0, 0, 0, 0, 0, 6, 0, 0, 0, 4, 0, 0, 0, 255, 255, 255, 255, 255, 255, 255, 255, 255, 255, 255, 255, 255, 255, 255, 255, 255, 255, 255, 255, 255, 255, 255, 255, 255, 255, 255, 255, 6, 0, 0, 0, 4, 0, 0, 0, 8, 0, 0, 0, 11, 0, 0, 0, 6, 0, 0, 0, 8, 0, 0, 0, 255, 255, 255, 255, 255, 255, 255, 255, 255, 255, 255, 255, 255, 255, 255, 255, 255, 255, 255, 255, 255, 255, 255, 255, 255, 255, 255, 255, 255, 255, 255, 255, 255, 255, 255, 255, 255, 255, 255, 255, 7, 0, 0, 0, 10, 0, 0, 0, 6, 0, 0, 0, 7, 0, 0, 0, 8, 0, 0, 0, 10, 0, 0, 0, 8, 0, 0, 0, 9, 0, 0, 0, 10, 0, 0, 0, 255, 255, 255, 255, 255, 255, 255, 255, 255, 255, 255, 255, 255, 255, 255, 255, 255, 255, 255, 255, 255, 255, 255, 255, 255, 255, 255, 255, 0, 0, 0, 0, 7, 0, 0, 0, 3, 0, 0, 0, 0, 0, 0, 0, 10, 0, 0, 0, 7, 0, 0, 0, 0, 0, 0, 0, 9, 0, 0, 0, 10, 0, 0, 0, 6, 0, 0, 0, 7, 0, 0, 0, 10, 0, 0, 0, 255, 255, 255, 255, 255, 255, 255, 255, 255, 255, 255, 255, 255, 255, 255, 255, 10, 0, 0, 0, 6, 0, 0, 0, 7, 0, 0, 0, 1, 0, 0, 0, 10, 0, 0, 0, 7, 0, 0, 0, 1, 0, 0, 0, 7, 0, 0, 0, 8, 0, 0, 0, 1, 0, 0, 0, 8, 0, 0, 0, 0, 0, 0, 0, 255, 255, 255, 255, 255, 255, 255, 255, 255, 255, 255, 255, 255, 255, 255, 255, 10, 0, 0, 0, 6, 0, 0, 0, 7, 0, 0, 0, 10, 0, 0, 0, 7, 0, 0, 0, 1, 0, 0, 0, 1, 0, 0, 0, 7, 0, 0, 0, 3, 0, 0, 0, 255, 255, 255, 255, 255, 255, 255, 255, 255, 255, 255, 255, 255, 255, 255, 255, 255, 255, 255, 255, 255, 255, 255, 255, 255, 255, 255, 255, 1, 0, 0, 0, 2, 0, 0, 0, 6, 0, 0, 0, 1, 0, 0, 0, 6, 0, 0, 0, 8, 0, 0, 0, 1, 0, 0, 0, 8, 0, 0, 0, 9, 0, 0, 0, 8, 0, 0, 0, 6, 0, 0, 0, 7, 0, 0, 0, 255, 255, 255, 255, 255, 255, 255, 255, 255, 255, 255, 255, 255, 255, 255, 255, 2, 0, 0, 0, 6, 0, 0, 0, 9, 0, 0, 0, 2, 0, 0, 0, 9, 0, 0, 0, 1, 0, 0, 0, 6, 0, 0, 0, 7, 0, 0, 0, 9, 0, 0, 0, 0, 0, 0, 0, 9, 0, 0, 0, 3, 0, 0, 0, 7, 0, 0, 0, 3, 0, 0, 0, 9, 0, 0, 0, 255, 255, 255, 255, 7, 0, 0, 0, 8, 0, 0, 0, 0, 0, 0, 0, 7, 0, 0, 0, 0, 0, 0, 0, 6, 0, 0, 0, 6, 0, 0, 0, 0, 0, 0, 0, 2, 0, 0, 0, 255, 255, 255, 255, 255, 255, 255, 255, 255, 255, 255, 255, 255, 255, 255, 255, 255, 255, 255, 255, 255, 255, 255, 255, 255, 255, 255, 255, 7, 0, 0, 0, 3, 0, 0, 0, 2, 0, 0, 0, 6, 0, 0, 0, 7, 0, 0, 0, 2, 0, 0, 0, 255, 255, 255, 255, 255, 255, 255, 255, 255, 255, 255, 255, 255, 255, 255, 255, 255, 255, 255, 255, 255, 255, 255, 255, 255, 255, 255, 255, 255, 255, 255, 255, 255, 255, 255, 255, 255, 255, 255, 255, 2, 0, 0, 0, 3, 0, 0, 0, 11, 0, 0, 0, 10, 0, 0, 0, 6, 0, 0, 0, 8, 0, 0, 0, 10, 0, 0, 0, 8, 0, 0, 0, 9, 0, 0, 0, 8, 0, 0, 0, 6, 0, 0, 0, 7, 0, 0, 0, 255, 255, 255, 255, 255, 255, 255, 255, 255, 255, 255, 255, 255, 255, 255, 255, 2, 0, 0, 0, 0, 0, 0, 0, 7, 0, 0, 0, 2, 0, 0, 0, 7, 0, 0, 0, 11, 0, 0, 0, 0, 0, 0, 0, 9, 0, 0, 0, 7, 0, 0, 0, 6, 0, 0, 0, 7, 0, 0, 0, 10, 0, 0, 0, 9, 0, 0, 0, 10, 0, 0, 0, 7, 0, 0, 0, 255, 255, 255, 255, 1, 0, 0, 0, 8, 0, 0, 0, 0, 0, 0, 0, 1, 0, 0, 0, 7, 0, 0, 0, 8, 0, 0, 0, 1, 0, 0, 0, 10, 0, 0, 0, 7, 0, 0, 0, 6, 0, 0, 0, 7, 0, 0, 0, 10, 0, 0, 0, 2, 0, 0, 0, 3, 0, 0, 0, 11, 0, 0, 0, 255, 255, 255, 255, 11, 0, 0, 0, 2, 0, 0, 0, 1, 0, 0, 0, 11, 0, 0, 0, 1, 0, 0, 0, 7, 0, 0, 0, 10, 0, 0, 0, 6, 0, 0, 0, 1, 0, 0, 0, 6, 0, 0, 0, 7, 0, 0, 0, 1, 0, 0, 0, 255, 255, 255, 255, 255, 255, 255, 255, 255, 255, 255, 255, 255, 255, 255, 255, 8, 0, 0, 0, 9, 0, 0, 0, 6, 0, 0, 0, 8, 0, 0, 0, 6, 0, 0, 0, 7, 0, 0, 0, 9, 0, 0, 0, 1, 0, 0, 0, 6, 0, 0, 0, 11, 0, 0, 0, 6, 0, 0, 0, 3, 0, 0, 0, 1, 0, 0, 0, 3, 0, 0, 0, 6, 0, 0, 0, 255, 255, 255, 255, 0, 0, 0, 0, 9, 0, 0, 0, 1, 0, 0, 0, 11, 0, 0, 0, 6, 0, 0, 0, 7, 0, 0, 0, 255, 255, 255, 255, 255, 255, 255, 255, 255, 255, 255, 255, 255, 255, 255, 255, 255, 255, 255, 255, 255, 255, 255, 255, 255, 255, 255, 255, 255, 255, 255, 255, 255, 255, 255, 255, 255, 255, 255, 255, 7, 0, 0, 0, 8, 0, 0, 0, 0, 0, 0, 0, 7, 0, 0, 0, 0, 0, 0, 0, 6, 0, 0, 0, 3, 0, 0, 0, 11, 0, 0, 0, 0, 0, 0, 0, 11, 0, 0, 0, 6, 0, 0, 0, 0, 0, 0, 0, 255, 255, 255, 255, 255, 255, 255, 255, 255, 255, 255, 255, 255, 255, 255, 255, 7, 0, 0, 0, 11, 0, 0, 0, 6, 0, 0, 0, 255, 255, 255, 255, 255, 255, 255, 255, 255, 255, 255, 255, 255, 255, 255, 255, 255, 255, 255, 255, 255, 255, 255, 255, 255, 255, 255, 255, 255, 255, 255, 255, 255, 255, 255, 255, 255, 255, 255, 255, 255, 255, 255, 255, 255, 255, 255, 255, 255, 255, 255, 255, 7, 0, 0, 0, 6, 0, 0, 0, 11, 0, 0, 0, 255, 255, 255, 255, 255, 255, 255, 255, 255, 255, 255, 255, 255, 255, 255, 255, 255, 255, 255, 255, 255, 255, 255, 255, 255, 255, 255, 255, 255, 255, 255, 255, 255, 255, 255, 255, 255, 255, 255, 255, 255, 255, 255, 255, 255, 255, 255, 255, 255, 255, 255, 255, 3, 0, 0, 0, 0, 0, 0, 0, 8, 0, 0, 0, 11, 0, 0, 0, 7, 0, 0, 0, 6, 0, 0, 0, 255, 255, 255, 255, 255, 255, 255, 255, 255, 255, 255, 255, 255, 255, 255, 255, 255, 255, 255, 255, 255, 255, 255, 255, 255, 255, 255, 255, 255, 255, 255, 255, 255, 255, 255, 255, 255, 255, 255, 255, 0, 0, 0, 0, 1, 0, 0, 0, 9, 0, 0, 0, 11, 0, 0, 0, 7, 0, 0, 0, 6, 0, 0, 0, 255, 255, 255, 255, 255, 255, 255, 255, 255, 255, 255, 255, 255, 255, 255, 255, 255, 255, 255, 255, 255, 255, 255, 255, 255, 255, 255, 255, 255, 255, 255, 255, 255, 255, 255, 255, 255, 255, 255, 255, 8, 0, 0, 0, 1, 0, 0, 0, 9, 0, 0, 0, 8, 0, 0, 0, 3, 0, 0, 0, 1, 0, 0, 0, 11, 0, 0, 0, 7, 0, 0, 0, 6, 0, 0, 0, 255, 255, 255, 255, 255, 255, 255, 255, 255, 255, 255, 255, 255, 255, 255, 255, 255, 255, 255, 255, 255, 255, 255, 255, 255, 255, 255, 255, 10, 0, 0, 0, 1, 0, 0, 0, 2, 0, 0, 0, 6, 0, 0, 0, 11, 0, 0, 0, 7, 0, 0, 0, 255, 255, 255, 255, 255, 255, 255, 255, 255, 255, 255, 255, 255, 255, 255, 255, 255, 255, 255, 255, 255, 255, 255, 255, 255, 255, 255, 255, 255, 255, 255, 255, 255, 255, 255, 255, 255, 255, 255, 255, 1, 0, 0, 0, 2, 0, 0, 0, 10, 0, 0, 0, 3, 0, 0, 0, 0, 0, 0, 0, 8, 0, 0, 0, 6, 0, 0, 0, 11, 0, 0, 0, 7, 0, 0, 0, 255, 255, 255, 255, 255, 255, 255, 255, 255, 255, 255, 255, 255, 255, 255, 255, 255, 255, 255, 255, 255, 255, 255, 255, 255, 255, 255, 255, 2, 0, 0, 0, 9, 0, 0, 0, 0, 0, 0, 0, 2, 0, 0, 0, 10, 0, 0, 0, 9, 0, 0, 0, 6, 0, 0, 0, 11, 0, 0, 0, 7, 0, 0, 0, 255, 255, 255, 255, 255, 255, 255, 255, 255, 255, 255, 255, 255, 255, 255, 255, 255, 255, 255, 255, 255, 255, 255, 255, 255, 255, 255, 255, 6, 0, 0, 0, 11, 0, 0, 0, 7, 0, 0, 0, 2, 0, 0, 0, 10, 0, 0, 0, 3, 0, 0, 0, 10, 0, 0, 0, 8, 0, 0, 0, 3, 0, 0, 0, 10, 0, 0, 0, 9, 0, 0, 0, 8, 0, 0, 0, 255, 255, 255, 255, 255, 255, 255, 255, 255, 255, 255, 255, 255, 255, 255, 255, 7, 0, 0, 0, 2, 0, 0, 0, 3, 0, 0, 0, 6, 0, 0, 0, 2, 0, 0, 0, 7, 0, 0, 0, 255, 255, 255, 255, 255, 255, 255, 255, 255, 255, 255, 255, 255, 255, 255, 255, 255, 255, 255, 255, 255, 255, 255, 255, 255, 255, 255, 255, 255, 255, 255, 255, 255, 255, 255, 255, 255, 255, 255, 255, 7, 0, 0, 0, 0, 0, 0, 0, 8, 0, 0, 0, 7, 0, 0, 0, 6, 0, 0, 0, 0, 0, 0, 0, 6, 0, 0, 0, 2, 0, 0, 0, 0, 0, 0, 0, 255, 255, 255, 255, 255, 255, 255, 255, 255, 255, 255, 255, 255, 255, 255, 255, 255, 255, 255, 255, 255, 255, 255, 255, 255, 255, 255, 255, 2, 0, 0, 0, 7, 0, 0, 0, 6, 0, 0, 0, 2, 0, 0, 0, 3, 0, 0, 0, 7, 0, 0, 0, 0, 0, 0, 0, 1, 0, 0, 0, 9, 0, 0, 0, 255, 255, 255, 255, 255, 255, 255, 255, 255, 255, 255, 255, 255, 255, 255, 255, 255, 255, 255, 255, 255, 255, 255, 255, 255, 255, 255, 255, 1, 0, 0, 0, 6, 0, 0, 0, 2, 0, 0, 0, 1, 0, 0, 0, 8, 0, 0, 0, 6, 0, 0, 0, 1, 0, 0, 0, 9, 0, 0, 0, 8, 0, 0, 0, 8, 0, 0, 0, 7, 0, 0, 0, 6, 0, 0, 0, 255, 255, 255, 255, 255, 255, 255, 255, 255, 255, 255, 255, 255, 255, 255, 255, 10, 0, 0, 0, 7, 0, 0, 0, 6, 0, 0, 0, 10, 0, 0, 0, 1, 0, 0, 0, 7, 0, 0, 0, 1, 0, 0, 0, 3, 0, 0, 0, 7, 0, 0, 0, 255, 255, 255, 255, 255, 255, 255, 255, 255, 255, 255, 255, 255, 255, 255, 255, 255, 255, 255, 255, 255, 255, 255, 255, 255, 255, 255, 255, 10, 0, 0, 0, 7, 0, 0, 0, 6, 0, 0, 0, 1, 0, 0, 0, 7, 0, 0, 0, 10, 0, 0, 0, 1, 0, 0, 0, 8, 0, 0, 0, 7, 0, 0, 0, 1, 0, 0, 0, 0, 0, 0, 0, 8, 0, 0, 0, 255, 255, 255, 255, 255, 255, 255, 255, 255, 255, 255, 255, 255, 255, 255, 255, 0, 0, 0, 0, 3, 0, 0, 0, 7, 0, 0, 0, 0, 0, 0, 0, 7, 0, 0, 0, 10, 0, 0, 0, 0, 0, 0, 0, 10, 0, 0, 0, 9, 0, 0, 0, 6, 0, 0, 0, 10, 0, 0, 0, 7, 0, 0, 0, 255, 255, 255, 255, 255, 255, 255, 255, 255, 255, 255, 255, 255, 255, 255, 255, 7, 0, 0, 0, 6, 0, 0, 0, 10, 0, 0, 0, 7, 0, 0, 0, 10, 0, 0, 0, 8, 0, 0, 0, 8, 0, 0, 0, 10, 0, 0, 0, 9, 0, 0, 0, 255, 255, 255, 255, 255, 255, 255, 255, 255, 255, 255, 255, 255, 255, 255, 255, 255, 255, 255, 255, 255, 255, 255, 255, 255, 255, 255, 255, 6, 0, 0, 0, 8, 0, 0, 0, 4, 0, 0, 0, 11, 0, 0, 0, 8, 0, 0, 0, 6, 0, 0, 0, 255, 255, 255, 255, 255, 255, 255, 255, 255, 255, 255, 255, 255, 255, 255, 255, 255, 255, 255, 255, 255, 255, 255, 255, 255, 255, 255, 255, 255, 255, 255, 255, 255, 255, 255, 255, 255, 255, 255, 255, 3, 0, 0, 0, 6, 0, 0, 0, 11, 0, 0, 0, 3, 0, 0, 0, 0, 0, 0, 0, 6, 0, 0, 0, 0, 0, 0, 0, 4, 0, 0, 0, 6, 0, 0, 0, 255, 255, 255, 255, 255, 255, 255, 255, 255, 255, 255, 255, 255, 255, 255, 255, 255, 255, 255, 255, 255, 255, 255, 255, 255, 255, 255, 255, 8, 0, 0, 0, 6, 0, 0, 0, 11, 0, 0, 0, 8, 0, 0, 0, 4, 0, 0, 0, 6, 0, 0, 0, 9, 0, 0, 0, 0, 0, 0, 0, 1, 0, 0, 0, 255, 255, 255, 255, 255, 255, 255, 255, 255, 255, 255, 255, 255, 255, 255, 255, 255, 255, 255, 255, 255, 255, 255, 255, 255, 255, 255, 255, 9, 0, 0, 0, 4, 0, 0, 0, 6, 0, 0, 0, 9, 0, 0, 0, 6, 0, 0, 0, 3, 0, 0, 0, 9, 0, 0, 0, 3, 0, 0, 0, 1, 0, 0, 0, 11, 0, 0, 0, 3, 0, 0, 0, 6, 0, 0, 0, 255, 255, 255, 255, 255, 255, 255, 255, 255, 255, 255, 255, 255, 255, 255, 255, 6, 0, 0, 0, 8, 0, 0, 0, 4, 0, 0, 0, 6, 0, 0, 0, 11, 0, 0, 0, 8, 0, 0, 0, 2, 0, 0, 0, 10, 0, 0, 0, 1, 0, 0, 0, 255, 255, 255, 255, 255, 255, 255, 255, 255, 255, 255, 255, 255, 255, 255, 255, 255, 255, 255, 255, 255, 255, 255, 255, 255, 255, 255, 255, 1, 0, 0, 0, 2, 0, 0, 0, 10, 0, 0, 0, 3, 0, 0, 0, 0, 0, 0, 0, 11, 0, 0, 0, 0, 0, 0, 0, 6, 0, 0, 0, 11, 0, 0, 0, 0, 0, 0, 0, 4, 0, 0, 0, 6, 0, 0, 0, 255, 255, 255, 255, 255, 255, 255, 255, 255, 255, 255, 255, 255, 255, 255, 255, 4, 0, 0, 0, 11, 0, 0, 0, 8, 0, 0, 0, 4, 0, 0, 0, 6, 0, 0, 0, 11, 0, 0, 0, 0, 0, 0, 0, 2, 0, 0, 0, 9, 0, 0, 0, 2, 0, 0, 0, 10, 0, 0, 0, 9, 0, 0, 0, 255, 255, 255, 255, 255, 255, 255, 255, 255, 255, 255, 255, 255, 255, 255, 255, 10, 0, 0, 0, 9, 0, 0, 0, 3, 0, 0, 0, 10, 0, 0, 0, 3, 0, 0, 0, 2, 0, 0, 0, 9, 0, 0, 0, 4, 0, 0, 0, 3, 0, 0, 0, 11, 0, 0, 0, 3, 0, 0, 0, 6, 0, 0, 0, 4, 0, 0, 0, 6, 0, 0, 0, 3, 0, 0, 0, 255, 255, 255, 255, 8, 0, 0, 0, 2, 0, 0, 0, 3, 0, 0, 0, 8, 0, 0, 0, 4, 0, 0, 0, 2, 0, 0, 0, 4, 0, 0, 0, 6, 0, 0, 0, 2, 0, 0, 0, 255, 255, 255, 255, 255, 255, 255, 255, 255, 255, 255, 255, 255, 255, 255, 255, 255, 255, 255, 255, 255, 255, 255, 255, 255, 255, 255, 255, 0, 0, 0, 0, 4, 0, 0, 0, 2, 0, 0, 0, 4, 0, 0, 0, 6, 0, 0, 0, 2, 0, 0, 0, 255, 255, 255, 255, 255, 255, 255, 255, 255, 255, 255, 255, 255, 255, 255, 255, 255, 255, 255, 255, 255, 255, 255, 255, 255, 255, 255, 255, 255, 255, 255, 255, 255, 255, 255, 255, 255, 255, 255, 255, 1, 0, 0, 0, 9, 0, 0, 0, 0, 0, 0, 0, 2, 0, 0, 0, 3, 0, 0, 0, 4, 0, 0, 0, 2, 0, 0, 0, 4, 0, 0, 0, 6, 0, 0, 0, 4, 0, 0, 0, 3, 0, 0, 0, 8, 0, 0, 0, 255, 255, 255, 255, 255, 255, 255, 255, 255, 255, 255, 255, 255, 255, 255, 255, 1, 0, 0, 0, 9, 0, 0, 0, 4, 0, 0, 0, 1, 0, 0, 0, 4, 0, 0, 0, 2, 0, 0, 0, 2, 0, 0, 0, 4, 0, 0, 0, 6, 0, 0, 0, 255, 255, 255, 255, 255, 255, 255, 255, 255, 255, 255, 255, 255, 255, 255, 255, 255, 255, 255, 255, 255, 255, 255, 255, 255, 255, 255, 255, 8, 0, 0, 0, 1, 0, 0, 0, 3, 0, 0, 0, 8, 0, 0, 0, 6, 0, 0, 0, 1, 0, 0, 0, 8, 0, 0, 0, 4, 0, 0, 0, 6, 0, 0, 0, 6, 0, 0, 0, 10, 0, 0, 0, 1, 0, 0, 0, 255, 255, 255, 255, 255, 255, 255, 255, 255, 255, 255, 255, 255, 255, 255, 255, 10, 0, 0, 0, 1, 0, 0, 0, 0, 0, 0, 0, 10, 0, 0, 0, 0, 0, 0, 0, 6, 0, 0, 0, 6, 0, 0, 0, 0, 0, 0, 0, 4, 0, 0, 0, 255, 255, 255, 255, 255, 255, 255, 255, 255, 255, 255, 255, 255, 255, 255, 255, 255, 255, 255, 255, 255, 255, 255, 255, 255, 255, 255, 255, 4, 0, 0, 0, 6, 0, 0, 0, 3, 0, 0, 0, 4, 0, 0, 0, 3, 0, 0, 0, 8, 0, 0, 0, 6, 0, 0, 0, 10, 0, 0, 0, 3, 0, 0, 0, 0, 0, 0, 0, 3, 0, 0, 0, 9, 0, 0, 0, 10, 0, 0, 0, 9, 0, 0, 0, 3, 0, 0, 0, 255, 255, 255, 255, 10, 0, 0, 0, 9, 0, 0, 0, 4, 0, 0, 0, 6, 0, 0, 0, 10, 0, 0, 0, 4, 0, 0, 0, 255, 255, 255, 255, 255, 255, 255, 255, 255, 255, 255, 255, 255, 255, 255, 255, 255, 255, 255, 255, 255, 255, 255, 255, 255, 255, 255, 255, 255, 255, 255, 255, 255, 255, 255, 255, 255, 255, 255, 255, 4, 0, 0, 0, 9, 0, 0, 0, 5, 0, 0, 0, 7, 0, 0, 0, 6, 0, 0, 0, 11, 0, 0, 0, 255, 255, 255, 255, 255, 255, 255, 255, 255, 255, 255, 255, 255, 255, 255, 255, 255, 255, 255, 255, 255, 255, 255, 255, 255, 255, 255, 255, 255, 255, 255, 255, 255, 255, 255, 255, 255, 255, 255, 255, 0, 0, 0, 0, 8, 0, 0, 0, 3, 0, 0, 0, 4, 0, 0, 0, 9, 0, 0, 0, 5, 0, 0, 0, 11, 0, 0, 0, 7, 0, 0, 0, 6, 0, 0, 0, 255, 255, 255, 255, 255, 255, 255, 255, 255, 255, 255, 255, 255, 255, 255, 255, 255, 255, 255, 255, 255, 255, 255, 255, 255, 255, 255, 255, 5, 0, 0, 0, 0, 0, 0, 0, 1, 0, 0, 0, 5, 0, 0, 0, 4, 0, 0, 0, 0, 0, 0, 0, 7, 0, 0, 0, 6, 0, 0, 0, 11, 0, 0, 0, 255, 255, 255, 255, 255, 255, 255, 255, 255, 255, 255, 255, 255, 255, 255, 255, 255, 255, 255, 255, 255, 255, 255, 255, 255, 255, 255, 255, 11, 0, 0, 0, 7, 0, 0, 0, 6, 0, 0, 0, 8, 0, 0, 0, 3, 0, 0, 0, 4, 0, 0, 0, 3, 0, 0, 0, 5, 0, 0, 0, 4, 0, 0, 0, 3, 0, 0, 0, 1, 0, 0, 0, 5, 0, 0, 0, 255, 255, 255, 255, 255, 255, 255, 255, 255, 255, 255, 255, 255, 255, 255, 255, 9, 0, 0, 0, 5, 0, 0, 0, 4, 0, 0, 0, 10, 0, 0, 0, 1, 0, 0, 0, 2, 0, 0, 0, 7, 0, 0, 0, 6, 0, 0, 0, 11, 0, 0, 0, 255, 255, 255, 255, 255, 255, 255, 255, 255, 255, 255, 255, 255, 255, 255, 255, 255, 255, 255, 255, 255, 255, 255, 255, 255, 255, 255, 255, 6, 0, 0, 0, 11, 0, 0, 0, 7, 0, 0, 0, 1, 0, 0, 0, 2, 0, 0, 0, 10, 0, 0, 0, 0, 0, 0, 0, 8, 0, 0, 0, 3, 0, 0, 0, 4, 0, 0, 0, 9, 0, 0, 0, 5, 0, 0, 0, 255, 255, 255, 255, 255, 255, 255, 255, 255, 255, 255, 255, 255, 255, 255, 255, 7, 0, 0, 0, 6, 0, 0, 0, 11, 0, 0, 0, 5, 0, 0, 0, 4, 0, 0, 0, 10, 0, 0, 0, 4, 0, 0, 0, 2, 0, 0, 0, 10, 0, 0, 0, 4, 0, 0, 0, 0, 0, 0, 0, 2, 0, 0, 0, 255, 255, 255, 255, 255, 255, 255, 255, 255, 255, 255, 255, 255, 255, 255, 255, 3, 0, 0, 0, 4, 0, 0, 0, 8, 0, 0, 0, 3, 0, 0, 0, 5, 0, 0, 0, 4, 0, 0, 0, 3, 0, 0, 0, 2, 0, 0, 0, 5, 0, 0, 0, 10, 0, 0, 0, 5, 0, 0, 0, 2, 0, 0, 0, 11, 0, 0, 0, 7, 0, 0, 0, 6, 0, 0, 0, 255, 255, 255, 255, 7, 0, 0, 0, 2, 0, 0, 0, 3, 0, 0, 0, 7, 0, 0, 0, 6, 0, 0, 0, 2, 0, 0, 0, 5, 0, 0, 0, 4, 0, 0, 0, 9, 0, 0, 0, 255, 255, 255, 255, 255, 255, 255, 255, 255, 255, 255, 255, 255, 255, 255, 255, 255, 255, 255, 255, 255, 255, 255, 255, 255, 255, 255, 255, 9, 0, 0, 0, 5, 0, 0, 0, 4, 0, 0, 0, 0, 0, 0, 0, 8, 0, 0, 0, 6, 0, 0, 0, 0, 0, 0, 0, 6, 0, 0, 0, 2, 0, 0, 0, 6, 0, 0, 0, 8, 0, 0, 0, 7, 0, 0, 0, 255, 255, 255, 255, 255, 255, 255, 255, 255, 255, 255, 255, 255, 255, 255, 255, 3, 0, 0, 0, 6, 0, 0, 0, 2, 0, 0, 0, 3, 0, 0, 0, 7, 0, 0, 0, 6, 0, 0, 0, 1, 0, 0, 0, 5, 0, 0, 0, 0, 0, 0, 0, 5, 0, 0, 0, 4, 0, 0, 0, 0, 0, 0, 0, 255, 255, 255, 255, 255, 255, 255, 255, 255, 255, 255, 255, 255, 255, 255, 255, 6, 0, 0, 0, 2, 0, 0, 0, 8, 0, 0, 0, 6, 0, 0, 0, 8, 0, 0, 0, 7, 0, 0, 0, 2, 0, 0, 0, 1, 0, 0, 0, 8, 0, 0, 0, 4, 0, 0, 0, 8, 0, 0, 0, 5, 0, 0, 0, 1, 0, 0, 0, 5, 0, 0, 0, 8, 0, 0, 0, 255, 255, 255, 255, 9, 0, 0, 0, 5, 0, 0, 0, 4, 0, 0, 0, 10, 0, 0, 0, 1, 0, 0, 0, 6, 0, 0, 0, 1, 0, 0, 0, 7, 0, 0, 0, 6, 0, 0, 0, 1, 0, 0, 0, 3, 0, 0, 0, 7, 0, 0, 0, 255, 255, 255, 255, 255, 255, 255, 255, 255, 255, 255, 255, 255, 255, 255, 255, 1, 0, 0, 0, 6, 0, 0, 0, 10, 0, 0, 0, 1, 0, 0, 0, 7, 0, 0, 0, 6, 0, 0, 0, 1, 0, 0, 0, 0, 0, 0, 0, 7, 0, 0, 0, 8, 0, 0, 0, 7, 0, 0, 0, 0, 0, 0, 0, 9, 0, 0, 0, 5, 0, 0, 0, 4, 0, 0, 0, 255, 255, 255, 255, 4, 0, 0, 0, 0, 0, 0, 0, 10, 0, 0, 0, 4, 0, 0, 0, 10, 0, 0, 0, 5, 0, 0, 0, 0, 0, 0, 0, 3, 0, 0, 0, 10, 0, 0, 0, 6, 0, 0, 0, 10, 0, 0, 0, 7, 0, 0, 0, 3, 0, 0, 0, 7, 0, 0, 0, 10, 0, 0, 0, 255, 255, 255, 255, 7, 0, 0, 0, 6, 0, 0, 0, 10, 0, 0, 0, 7, 0, 0, 0, 10, 0, 0, 0, 8, 0, 0, 0, 5, 0, 0, 0, 4, 0, 0, 0, 10, 0, 0, 0, 4, 0, 0, 0, 8, 0, 0, 0, 10, 0, 0, 0, 255, 255, 255, 255, 255, 255, 255, 255, 255, 255, 255, 255, 255, 255, 255, 255, 6, 0, 0, 0, 9, 0, 0, 0, 5, 0, 0, 0, 6, 0, 0, 0, 11, 0, 0, 0, 9, 0, 0, 0, 11, 0, 0, 0, 8, 0, 0, 0, 9, 0, 0, 0, 255, 255, 255, 255, 255, 255, 255, 255, 255, 255, 255, 255, 255, 255, 255, 255, 255, 255, 255, 255, 255, 255, 255, 255, 255, 255, 255, 255, 3, 0, 0, 0, 6, 0, 0, 0, 11, 0, 0, 0, 0, 0, 0, 0, 6, 0, 0, 0, 3, 0, 0, 0, 0, 0, 0, 0, 5, 0, 0, 0, 6, 0, 0, 0, 0, 0, 0, 0, 9, 0, 0, 0, 5, 0, 0, 0, 255, 255, 255, 255, 255, 255, 255, 255, 255, 255, 255, 255, 255, 255, 255, 255, 0, 0, 0, 0, 11, 0, 0, 0, 8, 0, 0, 0, 0, 0, 0, 0, 5, 0, 0, 0, 11, 0, 0, 0, 0, 0, 0, 0, 1, 0, 0, 0, 5, 0, 0, 0, 5, 0, 0, 0, 6, 0, 0, 0, 11, 0, 0, 0, 255, 255, 255, 255, 255, 255, 255, 255, 255, 255, 255, 255, 255, 255, 255, 255, 6, 0, 0, 0, 11, 0, 0, 0, 3, 0, 0, 0, 6, 0, 0, 0, 3, 0, 0, 0, 5, 0, 0, 0, 5, 0, 0, 0, 3, 0, 0, 0, 1, 0, 0, 0, 255, 255, 255, 255, 255, 255, 255, 255, 255, 255, 255, 255, 255, 255, 255, 255, 255, 255, 255, 255, 255, 255, 255, 255, 255, 255, 255, 255, 1, 0, 0, 0, 2, 0, 0, 0, 10, 0, 0, 0, 9, 0, 0, 0, 5, 0, 0, 0, 11, 0, 0, 0, 9, 0, 0, 0, 11, 0, 0, 0, 8, 0, 0, 0, 11, 0, 0, 0, 5, 0, 0, 0, 6, 0, 0, 0, 255, 255, 255, 255, 255, 255, 255, 255, 255, 255, 255, 255, 255, 255, 255, 255, 0, 0, 0, 0, 11, 0, 0, 0, 3, 0, 0, 0, 0, 0, 0, 0, 6, 0, 0, 0, 11, 0, 0, 0, 0, 0, 0, 0, 9, 0, 0, 0, 6, 0, 0, 0, 5, 0, 0, 0, 6, 0, 0, 0, 9, 0, 0, 0, 1, 0, 0, 0, 2, 0, 0, 0, 10, 0, 0, 0, 255, 255, 255, 255, 11, 0, 0, 0, 8, 0, 0, 0, 5, 0, 0, 0, 11, 0, 0, 0, 5, 0, 0, 0, 6, 0, 0, 0, 8, 0, 0, 0, 0, 0, 0, 0, 5, 0, 0, 0, 10, 0, 0, 0, 5, 0, 0, 0, 2, 0, 0, 0, 0, 0, 0, 0, 2, 0, 0, 0, 5, 0, 0, 0, 255, 255, 255, 255, 6, 0, 0, 0, 11, 0, 0, 0, 3, 0, 0, 0, 6, 0, 0, 0, 3, 0, 0, 0, 5, 0, 0, 0, 2, 0, 0, 0, 10, 0, 0, 0, 3, 0, 0, 0, 10, 0, 0, 0, 5, 0, 0, 0, 3, 0, 0, 0, 255, 255, 255, 255, 255, 255, 255, 255, 255, 255, 255, 255, 255, 255, 255, 255, 5, 0, 0, 0, 8, 0, 0, 0, 9, 0, 0, 0, 5, 0, 0, 0, 2, 0, 0, 0, 8, 0, 0, 0, 5, 0, 0, 0, 6, 0, 0, 0, 2, 0, 0, 0, 3, 0, 0, 0, 8, 0, 0, 0, 2, 0, 0, 0, 255, 255, 255, 255, 255, 255, 255, 255, 255, 255, 255, 255, 255, 255, 255, 255, 9, 0, 0, 0, 5, 0, 0, 0, 6, 0, 0, 0, 9, 0, 0, 0, 6, 0, 0, 0, 0, 0, 0, 0, 0, 0, 0, 0, 6, 0, 0, 0, 2, 0, 0, 0, 255, 255, 255, 255, 255, 255, 255, 255, 255, 255, 255, 255, 255, 255, 255, 255, 255, 255, 255, 255, 255, 255, 255, 255, 255, 255, 255, 255, 1, 0, 0, 0, 5, 0, 0, 0, 8, 0, 0, 0, 1, 0, 0, 0, 8, 0, 0, 0, 0, 0, 0, 0, 5, 0, 0, 0, 6, 0, 0, 0, 8, 0, 0, 0, 3, 0, 0, 0, 8, 0, 0, 0, 2, 0, 0, 0, 6, 0, 0, 0, 2, 0, 0, 0, 8, 0, 0, 0, 255, 255, 255, 255, 1, 0, 0, 0, 5, 0, 0, 0, 6, 0, 0, 0, 2, 0, 0, 0, 1, 0, 0, 0, 6, 0, 0, 0, 255, 255, 255, 255, 255, 255, 255, 255, 255, 255, 255, 255, 255, 255, 255, 255, 255, 255, 255, 255, 255, 255, 255, 255, 255, 255, 255, 255, 255, 255, 255, 255, 255, 255, 255, 255, 255, 255, 255, 255, 1, 0, 0, 0, 3, 0, 0, 0, 6, 0, 0, 0, 1, 0, 0, 0, 6, 0, 0, 0, 10, 0, 0, 0, 3, 0, 0, 0, 8, 0, 0, 0, 6, 0, 0, 0, 5, 0, 0, 0, 6, 0, 0, 0, 9, 0, 0, 0, 8, 0, 0, 0, 9, 0, 0, 0, 6, 0, 0, 0, 255, 255, 255, 255, 10, 0, 0, 0, 1, 0, 0, 0, 0, 0, 0, 0, 10, 0, 0, 0, 0, 0, 0, 0, 6, 0, 0, 0, 9, 0, 0, 0, 5, 0, 0, 0, 0, 0, 0, 0, 5, 0, 0, 0, 6, 0, 0, 0, 0, 0, 0, 0, 255, 255, 255, 255, 255, 255, 255, 255, 255, 255, 255, 255, 255, 255, 255, 255, 0, 0, 0, 0, 3, 0, 0, 0, 8, 0, 0, 0, 5, 0, 0, 0, 6, 0, 0, 0, 10, 0, 0, 0, 255, 255, 255, 255, 255, 255, 255, 255, 255, 255, 255, 255, 255, 255, 255, 255, 255, 255, 255, 255, 255, 255, 255, 255, 255, 255, 255, 255, 255, 255, 255, 255, 255, 255, 255, 255, 255, 255, 255, 255, 10, 0, 0, 0, 5, 0, 0, 0, 6, 0, 0, 0, 255, 255, 255, 255, 255, 255, 255, 255, 255, 255, 255, 255, 255, 255, 255, 255, 255, 255, 255, 255, 255, 255, 255, 255, 255, 255, 255, 255, 255, 255, 255, 255, 255, 255, 255, 255, 255, 255, 255, 255, 255, 255, 255, 255, 255, 255, 255, 255, 255, 255, 255, 255, 11, 0, 0, 0, 5, 0, 0, 0, 10, 0, 0, 0, 7, 0, 0, 0, 5, 0, 0, 0, 11, 0, 0, 0, 255, 255, 255, 255, 255, 255, 255, 255, 255, 255, 255, 255, 255, 255, 255, 255, 255, 255, 255, 255, 255, 255, 255, 255, 255, 255, 255, 255, 255, 255, 255, 255, 255, 255, 255, 255, 255, 255, 255, 255, 11, 0, 0, 0, 5, 0, 0, 0, 10, 0, 0, 0, 11, 0, 0, 0, 7, 0, 0, 0, 5, 0, 0, 0, 8, 0, 0, 0, 3, 0, 0, 0, 0, 0, 0, 0, 255, 255, 255, 255, 255, 255, 255, 255, 255, 255, 255, 255, 255, 255, 255, 255, 255, 255, 255, 255, 255, 255, 255, 255, 255, 255, 255, 255, 5, 0, 0, 0, 11, 0, 0, 0, 7, 0, 0, 0, 5, 0, 0, 0, 10, 0, 0, 0, 11, 0, 0, 0, 1, 0, 0, 0, 9, 0, 0, 0, 0, 0, 0, 0, 255, 255, 255, 255, 255, 255, 255, 255, 255, 255, 255, 255, 255, 255, 255, 255, 255, 255, 255, 255, 255, 255, 255, 255, 255, 255, 255, 255, 10, 0, 0, 0, 7, 0, 0, 0, 5, 0, 0, 0, 10, 0, 0, 0, 11, 0, 0, 0, 7, 0, 0, 0, 9, 0, 0, 0, 8, 0, 0, 0, 1, 0, 0, 0, 8, 0, 0, 0, 3, 0, 0, 0, 1, 0, 0, 0, 255, 255, 255, 255, 255, 255, 255, 255, 255, 255, 255, 255, 255, 255, 255, 255, 11, 0, 0, 0, 1, 0, 0, 0, 2, 0, 0, 0, 11, 0, 0, 0, 7, 0, 0, 0, 1, 0, 0, 0, 7, 0, 0, 0, 5, 0, 0, 0, 1, 0, 0, 0, 255, 255, 255, 255, 255, 255, 255, 255, 255, 255, 255, 255, 255, 255, 255, 255, 255, 255, 255, 255, 255, 255, 255, 255, 255, 255, 255, 255, 0, 0, 0, 0, 8, 0, 0, 0, 3, 0, 0, 0, 1, 0, 0, 0, 2, 0, 0, 0, 7, 0, 0, 0, 1, 0, 0, 0, 7, 0, 0, 0, 5, 0, 0, 0, 7, 0, 0, 0, 2, 0, 0, 0, 11, 0, 0, 0, 255, 255, 255, 255, 255, 255, 255, 255, 255, 255, 255, 255, 255, 255, 255, 255, 9, 0, 0, 0, 7, 0, 0, 0, 5, 0, 0, 0, 9, 0, 0, 0, 2, 0, 0, 0, 7, 0, 0, 0, 9, 0, 0, 0, 0, 0, 0, 0, 2, 0, 0, 0, 2, 0, 0, 0, 11, 0, 0, 0, 7, 0, 0, 0, 255, 255, 255, 255, 255, 255, 255, 255, 255, 255, 255, 255, 255, 255, 255, 255, 7, 0, 0, 0, 5, 0, 0, 0, 2, 0, 0, 0, 7, 0, 0, 0, 2, 0, 0, 0, 11, 0, 0, 0, 5, 0, 0, 0, 9, 0, 0, 0, 2, 0, 0, 0, 3, 0, 0, 0, 2, 0, 0, 0, 8, 0, 0, 0, 9, 0, 0, 0, 8, 0, 0, 0, 2, 0, 0, 0, 255, 255, 255, 255, 2, 0, 0, 0, 5, 0, 0, 0, 10, 0, 0, 0, 2, 0, 0, 0, 3, 0, 0, 0, 5, 0, 0, 0, 3, 0, 0, 0, 7, 0, 0, 0, 5, 0, 0, 0, 255, 255, 255, 255, 255, 255, 255, 255, 255, 255, 255, 255, 255, 255, 255, 255, 255, 255, 255, 255, 255, 255, 255, 255, 255, 255, 255, 255, 8, 0, 0, 0, 2, 0, 0, 0, 0, 0, 0, 0, 8, 0, 0, 0, 5, 0, 0, 0, 2, 0, 0, 0, 8, 0, 0, 0, 7, 0, 0, 0, 5, 0, 0, 0, 10, 0, 0, 0, 2, 0, 0, 0, 5, 0, 0, 0, 255, 255, 255, 255, 255, 255, 255, 255, 255, 255, 255, 255, 255, 255, 255, 255, 9, 0, 0, 0, 0, 0, 0, 0, 1, 0, 0, 0, 5, 0, 0, 0, 10, 0, 0, 0, 3, 0, 0, 0, 5, 0, 0, 0, 3, 0, 0, 0, 7, 0, 0, 0, 3, 0, 0, 0, 10, 0, 0, 0, 2, 0, 0, 0, 255, 255, 255, 255, 255, 255, 255, 255, 255, 255, 255, 255, 255, 255, 255, 255, 9, 0, 0, 0, 8, 0, 0, 0, 2, 0, 0, 0, 9, 0, 0, 0, 2, 0, 0, 0, 1, 0, 0, 0, 8, 0, 0, 0, 7, 0, 0, 0, 2, 0, 0, 0, 10, 0, 0, 0, 2, 0, 0, 0, 5, 0, 0, 0, 7, 0, 0, 0, 5, 0, 0, 0, 2, 0, 0, 0, 255, 255, 255, 255, 1, 0, 0, 0, 3, 0, 0, 0, 5, 0, 0, 0, 3, 0, 0, 0, 7, 0, 0, 0, 5, 0, 0, 0, 255, 255, 255, 255, 255, 255, 255, 255, 255, 255, 255, 255, 255, 255, 255, 255, 255, 255, 255, 255, 255, 255, 255, 255, 255, 255, 255, 255, 255, 255, 255, 255, 255, 255, 255, 255, 255, 255, 255, 255, 0, 0, 0, 0, 8, 0, 0, 0, 7, 0, 0, 0, 0, 0, 0, 0, 7, 0, 0, 0, 1, 0, 0, 0, 1, 0, 0, 0, 7, 0, 0, 0, 5, 0, 0, 0, 255, 255, 255, 255, 255, 255, 255, 255, 255, 255, 255, 255, 255, 255, 255, 255, 255, 255, 255, 255, 255, 255, 255, 255, 255, 255, 255, 255, 9, 0, 0, 0, 0, 0, 0, 0, 3, 0, 0, 0, 9, 0, 0, 0, 3, 0, 0, 0, 5, 0, 0, 0, 5, 0, 0, 0, 3, 0, 0, 0, 7, 0, 0, 0, 255, 255, 255, 255, 255, 255, 255, 255, 255, 255, 255, 255, 255, 255, 255, 255, 255, 255, 255, 255, 255, 255, 255, 255, 255, 255, 255, 255, 9, 0, 0, 0, 8, 0, 0, 0, 7, 0, 0, 0, 5, 0, 0, 0, 9, 0, 0, 0, 7, 0, 0, 0, 255, 255, 255, 255, 255, 255, 255, 255, 255, 255, 255, 255, 255, 255, 255, 255, 255, 255, 255, 255, 255, 255, 255, 255, 255, 255, 255, 255, 255, 255, 255, 255, 255, 255, 255, 255, 255, 255, 255, 255, 5, 0, 0, 0, 8, 0, 0, 0, 4, 0, 0, 0, 5, 0, 0, 0, 10, 0, 0, 0, 8, 0, 0, 0, 10, 0, 0, 0, 11, 0, 0, 0, 8, 0, 0, 0, 255, 255, 255, 255, 255, 255, 255, 255, 255, 255, 255, 255, 255, 255, 255, 255, 255, 255, 255, 255, 255, 255, 255, 255, 255, 255, 255, 255, 5, 0, 0, 0, 0, 0, 0, 0, 4, 0, 0, 0, 5, 0, 0, 0, 11, 0, 0, 0, 0, 0, 0, 0, 5, 0, 0, 0, 10, 0, 0, 0, 11, 0, 0, 0, 11, 0, 0, 0, 3, 0, 0, 0, 0, 0, 0, 0, 255, 255, 255, 255, 255, 255, 255, 255, 255, 255, 255, 255, 255, 255, 255, 255, 0, 0, 0, 0, 1, 0, 0, 0, 9, 0, 0, 0, 8, 0, 0, 0, 4, 0, 0, 0, 10, 0, 0, 0, 8, 0, 0, 0, 10, 0, 0, 0, 11, 0, 0, 0, 10, 0, 0, 0, 4, 0, 0, 0, 5, 0, 0, 0, 255, 255, 255, 255, 255, 255, 255, 255, 255, 255, 255, 255, 255, 255, 255, 255, 10, 0, 0, 0, 11, 0, 0, 0, 4, 0, 0, 0, 10, 0, 0, 0, 4, 0, 0, 0, 5, 0, 0, 0, 11, 0, 0, 0, 3, 0, 0, 0, 4, 0, 0, 0, 9, 0, 0, 0, 4, 0, 0, 0, 1, 0, 0, 0, 3, 0, 0, 0, 1, 0, 0, 0, 4, 0, 0, 0, 255, 255, 255, 255, 2, 0, 0, 0, 5, 0, 0, 0, 1, 0, 0, 0, 2, 0, 0, 0, 8, 0, 0, 0, 5, 0, 0, 0, 2, 0, 0, 0, 11, 0, 0, 0, 8, 0, 0, 0, 4, 0, 0, 0, 5, 0, 0, 0, 8, 0, 0, 0, 255, 255, 255, 255, 255, 255, 255, 255, 255, 255, 255, 255, 255, 255, 255, 255, 0, 0, 0, 0, 4, 0, 0, 0, 11, 0, 0, 0, 0, 0, 0, 0, 11, 0, 0, 0, 3, 0, 0, 0, 4, 0, 0, 0, 5, 0, 0, 0, 11, 0, 0, 0, 2, 0, 0, 0, 11, 0, 0, 0, 1, 0, 0, 0, 5, 0, 0, 0, 1, 0, 0, 0, 11, 0, 0, 0, 255, 255, 255, 255, 0, 0, 0, 0, 2, 0, 0, 0, 5, 0, 0, 0, 0, 0, 0, 0, 5, 0, 0, 0, 9, 0, 0, 0, 2, 0, 0, 0, 11, 0, 0, 0, 5, 0, 0, 0, 4, 0, 0, 0, 5, 0, 0, 0, 8, 0, 0, 0, 11, 0, 0, 0, 8, 0, 0, 0, 5, 0, 0, 0, 255, 255, 255, 255, 9, 0, 0, 0, 4, 0, 0, 0, 5, 0, 0, 0, 2, 0, 0, 0, 11, 0, 0, 0, 3, 0, 0, 0, 255, 255, 255, 255, 255, 255, 255, 255, 255, 255, 255, 255, 255, 255, 255, 255, 255, 255, 255, 255, 255, 255, 255, 255, 255, 255, 255, 255, 255, 255, 255, 255, 255, 255, 255, 255, 255, 255, 255, 255, 2, 0, 0, 0, 5, 0, 0, 0, 10, 0, 0, 0, 3, 0, 0, 0, 5, 0, 0, 0, 2, 0, 0, 0, 3, 0, 0, 0, 4, 0, 0, 0, 5, 0, 0, 0, 3, 0, 0, 0, 8, 0, 0, 0, 4, 0, 0, 0, 255, 255, 255, 255, 255, 255, 255, 255, 255, 255, 255, 255, 255, 255, 255, 255, 5, 0, 0, 0, 10, 0, 0, 0, 2, 0, 0, 0, 5, 0, 0, 0, 2, 0, 0, 0, 4, 0, 0, 0, 4, 0, 0, 0, 2, 0, 0, 0, 0, 0, 0, 0, 255, 255, 255, 255, 255, 255, 255, 255, 255, 255, 255, 255, 255, 255, 255, 255, 255, 255, 255, 255, 255, 255, 255, 255, 255, 255, 255, 255, 3, 0, 0, 0, 10, 0, 0, 0, 2, 0, 0, 0, 3, 0, 0, 0, 5, 0, 0, 0, 10, 0, 0, 0, 3, 0, 0, 0, 8, 0, 0, 0, 5, 0, 0, 0, 4, 0, 0, 0, 5, 0, 0, 0, 8, 0, 0, 0, 0, 0, 0, 0, 1, 0, 0, 0, 9, 0, 0, 0, 255, 255, 255, 255, 5, 0, 0, 0, 10, 0, 0, 0, 2, 0, 0, 0, 5, 0, 0, 0, 2, 0, 0, 0, 4, 0, 0, 0, 1, 0, 0, 0, 9, 0, 0, 0, 2, 0, 0, 0, 9, 0, 0, 0, 4, 0, 0, 0, 2, 0, 0, 0, 255, 255, 255, 255, 255, 255, 255, 255, 255, 255, 255, 255, 255, 255, 255, 255, 8, 0, 0, 0, 4, 0, 0, 0, 5, 0, 0, 0, 8, 0, 0, 0, 5, 0, 0, 0, 3, 0, 0, 0, 3, 0, 0, 0, 5, 0, 0, 0, 1, 0, 0, 0, 255, 255, 255, 255, 255, 255, 255, 255, 255, 255, 255, 255, 255, 255, 255, 255, 255, 255, 255, 255, 255, 255, 255, 255, 255, 255, 255, 255, 0, 0, 0, 0, 4, 0, 0, 0, 5, 0, 0, 0, 1, 0, 0, 0, 0, 0, 0, 0, 5, 0, 0, 0, 255, 255, 255, 255, 255, 255, 255, 255, 255, 255, 255, 255, 255, 255, 255, 255, 255, 255, 255, 255, 255, 255, 255, 255, 255, 255, 255, 255, 255, 255, 255, 255, 255, 255, 255, 255, 255, 255, 255, 255, 8, 0, 0, 0, 4, 0, 0, 0, 5, 0, 0, 0, 8, 0, 0, 0, 5, 0, 0, 0, 3, 0, 0, 0, 9, 0, 0, 0, 0, 0, 0, 0, 5, 0, 0, 0, 0, 0, 0, 0, 3, 0, 0, 0, 5, 0, 0, 0, 255, 255, 255, 255, 255, 255, 255, 255, 255, 255, 255, 255, 255, 255, 255, 255, 9, 0, 0, 0, 4, 0, 0, 0, 5, 0, 0, 0, 255, 255, 255, 255, 255, 255, 255, 255, 255, 255, 255, 255, 255, 255, 255, 255, 255, 255, 255, 255, 255, 255, 255, 255, 255, 255, 255, 255, 255, 255, 255, 255, 255, 255, 255, 255, 255, 255, 255, 255, 255, 255, 255, 255, 255, 255, 255, 255, 255, 255, 255, 255, 4, 0, 0, 0, 11, 0, 0, 0, 7, 0, 0, 0, 4, 0, 0, 0, 9, 0, 0, 0, 11, 0, 0, 0, 9, 0, 0, 0, 10, 0, 0, 0, 11, 0, 0, 0, 255, 255, 255, 255, 255, 255, 255, 255, 255, 255, 255, 255, 255, 255, 255, 255, 255, 255, 255, 255, 255, 255, 255, 255, 255, 255, 255, 255, 0, 0, 0, 0, 8, 0, 0, 0, 3, 0, 0, 0, 4, 0, 0, 0, 9, 0, 0, 0, 7, 0, 0, 0, 9, 0, 0, 0, 11, 0, 0, 0, 7, 0, 0, 0, 9, 0, 0, 0, 10, 0, 0, 0, 11, 0, 0, 0, 255, 255, 255, 255, 255, 255, 255, 255, 255, 255, 255, 255, 255, 255, 255, 255, 1, 0, 0, 0, 10, 0, 0, 0, 11, 0, 0, 0, 1, 0, 0, 0, 11, 0, 0, 0, 4, 0, 0, 0, 1, 0, 0, 0, 4, 0, 0, 0, 0, 0, 0, 0, 7, 0, 0, 0, 4, 0, 0, 0, 11, 0, 0, 0, 255, 255, 255, 255, 255, 255, 255, 255, 255, 255, 255, 255, 255, 255, 255, 255, 3, 0, 0, 0, 1, 0, 0, 0, 4, 0, 0, 0, 3, 0, 0, 0, 4, 0, 0, 0, 8, 0, 0, 0, 1, 0, 0, 0, 10, 0, 0, 0, 4, 0, 0, 0, 7, 0, 0, 0, 4, 0, 0, 0, 11, 0, 0, 0, 10, 0, 0, 0, 11, 0, 0, 0, 4, 0, 0, 0, 255, 255, 255, 255, 4, 0, 0, 0, 11, 0, 0, 0, 7, 0, 0, 0, 9, 0, 0, 0, 11, 0, 0, 0, 4, 0, 0, 0, 9, 0, 0, 0, 2, 0, 0, 0, 11, 0, 0, 0, 9, 0, 0, 0, 1, 0, 0, 0, 2, 0, 0, 0, 255, 255, 255, 255, 255, 255, 255, 255, 255, 255, 255, 255, 255, 255, 255, 255, 9, 0, 0, 0, 7, 0, 0, 0, 4, 0, 0, 0, 9, 0, 0, 0, 11, 0, 0, 0, 7, 0, 0, 0, 9, 0, 0, 0, 1, 0, 0, 0, 11, 0, 0, 0, 2, 0, 0, 0, 11, 0, 0, 0, 1, 0, 0, 0, 0, 0, 0, 0, 8, 0, 0, 0, 3, 0, 0, 0, 255, 255, 255, 255, 11, 0, 0, 0, 7, 0, 0, 0, 4, 0, 0, 0, 11, 0, 0, 0, 4, 0, 0, 0, 2, 0, 0, 0, 2, 0, 0, 0, 4, 0, 0, 0, 0, 0, 0, 0, 255, 255, 255, 255, 255, 255, 255, 255, 255, 255, 255, 255, 255, 255, 255, 255, 255, 255, 255, 255, 255, 255, 255, 255, 255, 255, 255, 255, 11, 0, 0, 0, 7, 0, 0, 0, 4, 0, 0, 0, 11, 0, 0, 0, 4, 0, 0, 0, 2, 0, 0, 0, 8, 0, 0, 0, 3, 0, 0, 0, 4, 0, 0, 0, 3, 0, 0, 0, 2, 0, 0, 0, 4, 0, 0, 0, 255, 255, 255, 255, 255, 255, 255, 255, 255, 255, 255, 255, 255, 255, 255, 255, 2, 0, 0, 0, 9, 0, 0, 0, 10, 0, 0, 0, 2, 0, 0, 0, 7, 0, 0, 0, 9, 0, 0, 0, 2, 0, 0, 0, 3, 0, 0, 0, 7, 0, 0, 0, 7, 0, 0, 0, 4, 0, 0, 0, 9, 0, 0, 0, 255, 255, 255, 255, 255, 255, 255, 255, 255, 255, 255, 255, 255, 255, 255, 255, 9, 0, 0, 0, 10, 0, 0, 0, 7, 0, 0, 0, 9, 0, 0, 0, 7, 0, 0, 0, 4, 0, 0, 0, 10, 0, 0, 0, 2, 0, 0, 0, 7, 0, 0, 0, 8, 0, 0, 0, 7, 0, 0, 0, 0, 0, 0, 0, 2, 0, 0, 0, 0, 0, 0, 0, 7, 0, 0, 0, 255, 255, 255, 255, 3, 0, 0, 0, 7, 0, 0, 0, 10, 0, 0, 0, 3, 0, 0, 0, 10, 0, 0, 0, 2, 0, 0, 0, 7, 0, 0, 0, 4, 0, 0, 0, 10, 0, 0, 0, 1, 0, 0, 0, 10, 0, 0, 0, 0, 0, 0, 0, 4, 0, 0, 0, 0, 0, 0, 0, 10, 0, 0, 0, 255, 255, 255, 255, 1, 0, 0, 0, 10, 0, 0, 0, 2, 0, 0, 0, 8, 0, 0, 0, 7, 0, 0, 0, 4, 0, 0, 0, 255, 255, 255, 255, 255, 255, 255, 255, 255, 255, 255, 255, 255, 255, 255, 255, 255, 255, 255, 255, 255, 255, 255, 255, 255, 255, 255, 255, 255, 255, 255, 255, 255, 255, 255, 255, 255, 255, 255, 255, 4, 0, 0, 0, 9, 0, 0, 0, 1, 0, 0, 0, 4, 0, 0, 0, 1, 0, 0, 0, 7, 0, 0, 0, 7, 0, 0, 0, 1, 0, 0, 0, 3, 0, 0, 0, 255, 255, 255, 255, 255, 255, 255, 255, 255, 255, 255, 255, 255, 255, 255, 255, 255, 255, 255, 255, 255, 255, 255, 255, 255, 255, 255, 255, 4, 0, 0, 0, 9, 0, 0, 0, 1, 0, 0, 0, 4, 0, 0, 0, 1, 0, 0, 0, 7, 0, 0, 0, 0, 0, 0, 0, 8, 0, 0, 0, 1, 0, 0, 0, 8, 0, 0, 0, 7, 0, 0, 0, 1, 0, 0, 0, 255, 255, 255, 255, 255, 255, 255, 255, 255, 255, 255, 255, 255, 255, 255, 255, 4, 0, 0, 0, 0, 0, 0, 0, 3, 0, 0, 0, 7, 0, 0, 0, 4, 0, 0, 0, 3, 0, 0, 0, 255, 255, 255, 255, 255, 255, 255, 255, 255, 255, 255, 255, 255, 255, 255, 255, 255, 255, 255, 255, 255, 255, 255, 255, 255, 255, 255, 255, 255, 255, 255, 255, 255, 255, 255, 255, 255, 255, 255, 255, 4, 0, 0, 0, 8, 0, 0, 0, 7, 0, 0, 0, 255, 255, 255, 255, 255, 255, 255, 255, 255, 255, 255, 255, 255, 255, 255, 255, 255, 255, 255, 255, 255, 255, 255, 255, 255, 255, 255, 255, 255, 255, 255, 255, 255, 255, 255, 255, 255, 255, 255, 255, 255, 255, 255, 255, 255, 255, 255, 255, 255, 255, 255, 255, 9, 0, 0, 0, 10, 0, 0, 0, 8, 0, 0, 0, 10, 0, 0, 0, 11, 0, 0, 0, 8, 0, 0, 0, 255, 255, 255, 255, 255, 255, 255, 255, 255, 255, 255, 255, 255, 255, 255, 255, 255, 255, 255, 255, 255, 255, 255, 255, 255, 255, 255, 255, 255, 255, 255, 255, 255, 255, 255, 255, 255, 255, 255, 255, 3, 0, 0, 0, 0, 0, 0, 0, 9, 0, 0, 0, 3, 0, 0, 0, 9, 0, 0, 0, 11, 0, 0, 0, 11, 0, 0, 0, 9, 0, 0, 0, 10, 0, 0, 0, 255, 255, 255, 255, 255, 255, 255, 255, 255, 255, 255, 255, 255, 255, 255, 255, 255, 255, 255, 255, 255, 255, 255, 255, 255, 255, 255, 255, 0, 0, 0, 0, 1, 0, 0, 0, 10, 0, 0, 0, 0, 0, 0, 0, 10, 0, 0, 0, 8, 0, 0, 0, 8, 0, 0, 0, 10, 0, 0, 0, 11, 0, 0, 0, 255, 255, 255, 255, 255, 255, 255, 255, 255, 255, 255, 255, 255, 255, 255, 255, 255, 255, 255, 255, 255, 255, 255, 255, 255, 255, 255, 255, 3, 0, 0, 0, 1, 0, 0, 0, 10, 0, 0, 0, 11, 0, 0, 0, 3, 0, 0, 0, 10, 0, 0, 0, 255, 255, 255, 255, 255, 255, 255, 255, 255, 255, 255, 255, 255, 255, 255, 255, 255, 255, 255, 255, 255, 255, 255, 255, 255, 255, 255, 255, 255, 255, 255, 255, 255, 255, 255, 255, 255, 255, 255, 255, 1, 0, 0, 0, 2, 0, 0, 0, 11, 0, 0, 0, 1, 0, 0, 0, 11, 0, 0, 0, 9, 0, 0, 0, 9, 0, 0, 0, 11, 0, 0, 0, 8, 0, 0, 0, 255, 255, 255, 255, 255, 255, 255, 255, 255, 255, 255, 255, 255, 255, 255, 255, 255, 255, 255, 255, 255, 255, 255, 255, 255, 255, 255, 255, 3, 0, 0, 0, 0, 0, 0, 0, 9, 0, 0, 0, 3, 0, 0, 0, 9, 0, 0, 0, 11, 0, 0, 0, 1, 0, 0, 0, 2, 0, 0, 0, 9, 0, 0, 0, 2, 0, 0, 0, 11, 0, 0, 0, 9, 0, 0, 0, 255, 255, 255, 255, 255, 255, 255, 255, 255, 255, 255, 255, 255, 255, 255, 255, 0, 0, 0, 0, 2, 0, 0, 0, 11, 0, 0, 0, 8, 0, 0, 0, 0, 0, 0, 0, 11, 0, 0, 0, 255, 255, 255, 255, 255, 255, 255, 255, 255, 255, 255, 255, 255, 255, 255, 255, 255, 255, 255, 255, 255, 255, 255, 255, 255, 255, 255, 255, 255, 255, 255, 255, 255, 255, 255, 255, 255, 255, 255, 255, 3, 0, 0, 0, 2, 0, 0, 0, 11, 0, 0, 0, 255, 255, 255, 255, 255, 255, 255, 255, 255, 255, 255, 255, 255, 255, 255, 255, 255, 255, 255, 255, 255, 255, 255, 255, 255, 255, 255, 255, 255, 255, 255, 255, 255, 255, 255, 255, 255, 255, 255, 255, 255, 255, 255, 255, 255, 255, 255, 255, 255, 255, 255, 255, 2, 0, 0, 0, 3, 0, 0, 0, 8, 0, 0, 0, 2, 0, 0, 0, 8, 0, 0, 0, 10, 0, 0, 0, 10, 0, 0, 0, 8, 0, 0, 0, 9, 0, 0, 0, 255, 255, 255, 255, 255, 255, 255, 255, 255, 255, 255, 255, 255, 255, 255, 255, 255, 255, 255, 255, 255, 255, 255, 255, 255, 255, 255, 255, 9, 0, 0, 0, 10, 0, 0, 0, 2, 0, 0, 0, 0, 0, 0, 0, 9, 0, 0, 0, 2, 0, 0, 0, 255, 255, 255, 255, 255, 255, 255, 255, 255, 255, 255, 255, 255, 255, 255, 255, 255, 255, 255, 255, 255, 255, 255, 255, 255, 255, 255, 255, 255, 255, 255, 255, 255, 255, 255, 255, 255, 255, 255, 255, 2, 0, 0, 0, 3, 0, 0, 0, 8, 0, 0, 0, 2, 0, 0, 0, 8, 0, 0, 0, 10, 0, 0, 0, 0, 0, 0, 0, 1, 0, 0, 0, 8, 0, 0, 0, 1, 0, 0, 0, 10, 0, 0, 0, 8, 0, 0, 0, 255, 255, 255, 255, 255, 255, 255, 255, 255, 255, 255, 255, 255, 255, 255, 255, 1, 0, 0, 0, 10, 0, 0, 0, 2, 0, 0, 0, 255, 255, 255, 255, 255, 255, 255, 255, 255, 255, 255, 255, 255, 255, 255, 255, 255, 255, 255, 255, 255, 255, 255, 255, 255, 255, 255, 255, 255, 255, 255, 255, 255, 255, 255, 255, 255, 255, 255, 255, 255, 255, 255, 255, 255, 255, 255, 255, 255, 255, 255, 255, 1, 0, 0, 0, 3, 0, 0, 0, 8, 0, 0, 0, 9, 0, 0, 0, 1, 0, 0, 0, 8, 0, 0, 0, 255, 255, 255, 255, 255, 255, 255, 255, 255, 255, 255, 255, 255, 255, 255, 255, 255, 255, 255, 255, 255, 255, 255, 255, 255, 255, 255, 255, 255, 255, 255, 255, 255, 255, 255, 255, 255, 255, 255, 255, 0, 0, 0, 0, 9, 0, 0, 0, 1, 0, 0, 0, 255, 255, 255, 255, 255, 255, 255, 255, 255, 255, 255, 255, 255, 255, 255, 255, 255, 255, 255, 255, 255, 255, 255, 255, 255, 255, 255, 255, 255, 255, 255, 255, 255, 255, 255, 255, 255, 255, 255, 255, 255, 255, 255, 255, 255, 255, 255, 255, 255, 255, 255, 255, 0, 0, 0, 0, 3, 0, 0, 0, 8, 0, 0, 0, 255, 255, 255, 255, 255, 255, 255, 255, 255, 255, 255, 255, 255, 255, 255, 255, 255, 255, 255, 255, 255, 255, 255, 255, 255, 255, 255, 255, 255, 255, 255, 255, 255, 255, 255, 255, 255, 255, 255, 255, 255, 255, 255, 255, 255, 255, 255, 255, 255, 255, 255, 255, 255, 255, 255, 255, 255, 255, 255, 255, 255, 255, 255, 255, 255, 255, 255, 255, 255, 255, 255, 255, 255, 255, 255, 255, 255, 255, 255, 255, 255, 255, 255, 255, 255, 255, 255, 255, 255, 255, 255, 255, 255, 255, 255, 255, 255, 255, 255, 255, 255, 255, 255, 255, 255, 255, 255, 255, 255, 255, 255, 255, 255, 255, 255, 255};
.global .align 1 .b8 _ZN34_INTERNAL_4a71ae40_4_k_cu_27f4010d4cuda3std3__45__cpo5beginE[1];
.global .align 1 .b8 _ZN34_INTERNAL_4a71ae40_4_k_cu_27f4010d4cuda3std3__45__cpo3endE[1];
.global .align 1 .b8 _ZN34_INTERNAL_4a71ae40_4_k_cu_27f4010d4cuda3std3__45__cpo6cbeginE[1];
.global .align 1 .b8 _ZN34_INTERNAL_4a71ae40_4_k_cu_27f4010d4cuda3std3__45__cpo4cendE[1];
.global .align 1 .b8 _ZN34_INTERNAL_4a71ae40_4_k_cu_27f4010d4cuda3std3__45__cpo6rbeginE[1];
.global .align 1 .b8 _ZN34_INTERNAL_4a71ae40_4_k_cu_27f4010d4cuda3std3__45__cpo4rendE[1];
.global .align 1 .b8 _ZN34_INTERNAL_4a71ae40_4_k_cu_27f4010d4cuda3std3__45__cpo7crbeginE[1];
.global .align 1 .b8 _ZN34_INTERNAL_4a71ae40_4_k_cu_27f4010d4cuda3std3__45__cpo5crendE[1];
.global .align 1 .b8 _ZN34_INTERNAL_4a71ae40_4_k_cu_27f4010d4cuda3std3__436_GLOBAL__N__4a71ae40_4_k_cu_27f4010d6ignoreE[1];
.global .align 1 .b8 _ZN34_INTERNAL_4a71ae40_4_k_cu_27f4010d4cuda3std3__419piecewise_constructE[1];
.global .align 1 .b8 _ZN34_INTERNAL_4a71ae40_4_k_cu_27f4010d4cuda3std3__48in_placeE[1];
.global .align 1 .b8 _ZN34_INTERNAL_4a71ae40_4_k_cu_27f4010d4cuda3std3__420unreachable_sentinelE[1];
.global .align 1 .b8 _ZN34_INTERNAL_4a71ae40_4_k_cu_27f4010d4cuda3std3__47nulloptE[1];
.global .align 1 .b8 _ZN34_INTERNAL_4a71ae40_4_k_cu_27f4010d4cuda3std3__48unexpectE[1];
.global .align 1 .b8 _ZN34_INTERNAL_4a71ae40_4_k_cu_27f4010d4cuda3std6ranges3__45__cpo4swapE[1];
.global .align 1 .b8 _ZN34_INTERNAL_4a71ae40_4_k_cu_27f4010d4cuda3std6ranges3__45__cpo9iter_moveE[1];
.global .align 1 .b8 _ZN34_INTERNAL_4a71ae40_4_k_cu_27f4010d4cuda3std6ranges3__45__cpo5beginE[1];
.global .align 1 .b8 _ZN34_INTERNAL_4a71ae40_4_k_cu_27f4010d4cuda3std6ranges3__45__cpo3endE[1];
.global .align 1 .b8 _ZN34_INTERNAL_4a71ae40_4_k_cu_27f4010d4cuda3std6ranges3__45__cpo6cbeginE[1];
.global .align 1 .b8 _ZN34_INTERNAL_4a71ae40_4_k_cu_27f4010d4cuda3std6ranges3__45__cpo4cendE[1];
.global .align 1 .b8 _ZN34_INTERNAL_4a71ae40_4_k_cu_27f4010d4cuda3std6ranges3__45__cpo7advanceE[1];
.global .align 1 .b8 _ZN34_INTERNAL_4a71ae40_4_k_cu_27f4010d4cuda3std6ranges3__45__cpo9iter_swapE[1];
.global .align 1 .b8 _ZN34_INTERNAL_4a71ae40_4_k_cu_27f4010d4cuda3std6ranges3__45__cpo4nextE[1];
.global .align 1 .b8 _ZN34_INTERNAL_4a71ae40_4_k_cu_27f4010d4cuda3std6ranges3__45__cpo4prevE[1];
.global .align 1 .b8 _ZN34_INTERNAL_4a71ae40_4_k_cu_27f4010d4cuda3std6ranges3__45__cpo4dataE[1];
.global .align 1 .b8 _ZN34_INTERNAL_4a71ae40_4_k_cu_27f4010d4cuda3std6ranges3__45__cpo5cdataE[1];
.global .align 1 .b8 _ZN34_INTERNAL_4a71ae40_4_k_cu_27f4010d4cuda3std6ranges3__45__cpo4sizeE[1];
.global .align 1 .b8 _ZN34_INTERNAL_4a71ae40_4_k_cu_27f4010d4cuda3std6ranges3__45__cpo5ssizeE[1];
.global .align 1 .b8 _ZN34_INTERNAL_4a71ae40_4_k_cu_27f4010d4cuda3std6ranges3__45__cpo8distanceE[1];
.global .align 1 .b8 _ZN34_INTERNAL_4a71ae40_4_k_cu_27f4010d6thrust24THRUST_300001_SM_1000_NS8cuda_cub3parE[1];
.global .align 1 .b8 _ZN34_INTERNAL_4a71ae40_4_k_cu_27f4010d6thrust24THRUST_300001_SM_1000_NS8cuda_cub10par_nosyncE[1];
.global .align 1 .b8 _ZN34_INTERNAL_4a71ae40_4_k_cu_27f4010d6thrust24THRUST_300001_SM_1000_NS6system6detail10sequential3seqE[1];
.global .align 1 .b8 _ZN34_INTERNAL_4a71ae40_4_k_cu_27f4010d6thrust24THRUST_300001_SM_1000_NS6system3cpp3parE[1];
.global .align 1 .b8 _ZN34_INTERNAL_4a71ae40_4_k_cu_27f4010d6thrust24THRUST_300001_SM_1000_NS12placeholders2_1E[1];
.global .align 1 .b8 _ZN34_INTERNAL_4a71ae40_4_k_cu_27f4010d6thrust24THRUST_300001_SM_1000_NS12placeholders2_2E[1];
.global .align 1 .b8 _ZN34_INTERNAL_4a71ae40_4_k_cu_27f4010d6thrust24THRUST_300001_SM_1000_NS12placeholders2_3E[1];
.global .align 1 .b8 _ZN34_INTERNAL_4a71ae40_4_k_cu_27f4010d6thrust24THRUST_300001_SM_1000_NS12placeholders2_4E[1];
.global .align 1 .b8 _ZN34_INTERNAL_4a71ae40_4_k_cu_27f4010d6thrust24THRUST_300001_SM_1000_NS12placeholders2_5E[1];
.global .align 1 .b8 _ZN34_INTERNAL_4a71ae40_4_k_cu_27f4010d6thrust24THRUST_300001_SM_1000_NS12placeholders2_6E[1];
.global .align 1 .b8 _ZN34_INTERNAL_4a71ae40_4_k_cu_27f4010d6thrust24THRUST_300001_SM_1000_NS12placeholders2_7E[1];
.global .align 1 .b8 _ZN34_INTERNAL_4a71ae40_4_k_cu_27f4010d6thrust24THRUST_300001_SM_1000_NS12placeholders2_8E[1];
.global .align 1 .b8 _ZN34_INTERNAL_4a71ae40_4_k_cu_27f4010d6thrust24THRUST_300001_SM_1000_NS12placeholders2_9E[1];
.global .align 1 .b8 _ZN34_INTERNAL_4a71ae40_4_k_cu_27f4010d6thrust24THRUST_300001_SM_1000_NS12placeholders3_10E[1];
.global .align 1 .b8 _ZN34_INTERNAL_4a71ae40_4_k_cu_27f4010d6thrust24THRUST_300001_SM_1000_NS3seqE[1];
.global .align 1 .b8 _ZN34_INTERNAL_4a71ae40_4_k_cu_27f4010d6thrust24THRUST_300001_SM_1000_NS6deviceE[1];

.visible .entry _Z6kernelfjjjP6float4P6float3Pi(
	.param .f32 _Z6kernelfjjjP6float4P6float3Pi_param_0,
	.param .u32 _Z6kernelfjjjP6float4P6float3Pi_param_1,
	.param .u32 _Z6kernelfjjjP6float4P6float3Pi_param_2,
	.param .u32 _Z6kernelfjjjP6float4P6float3Pi_param_3,
	.param .u64 .ptr .align 1 _Z6kernelfjjjP6float4P6float3Pi_param_4,
	.param .u64 .ptr .align 1 _Z6kernelfjjjP6float4P6float3Pi_param_5,
	.param .u64 .ptr .align 1 _Z6kernelfjjjP6float4P6float3Pi_param_6
)
{
	.local .align 16 .b8 	__local_depot0[336];
	.reg .b64 	%SP;
	.reg .b64 	%SPL;
	.reg .pred 	%p<34>;
	.reg .b32 	%r<82>;
	.reg .b32 	%f<203>;
	.reg .b64 	%rd<81>;

	mov.u64 	%SPL, __local_depot0;
	ld.param.u32 	%r19, [_Z6kernelfjjjP6float4P6float3Pi_param_1];
	ld.param.u32 	%r22, [_Z6kernelfjjjP6float4P6float3Pi_param_2];
	ld.param.u32 	%r21, [_Z6kernelfjjjP6float4P6float3Pi_param_3];
	add.u64 	%rd1, %SPL, 0;
	add.u64 	%rd2, %SPL, 144;
	mov.u32 	%r23, %ctaid.x;
	mov.u32 	%r24, %ntid.x;
	mov.u32 	%r25, %tid.x;
	mad.lo.s32 	%r1, %r23, %r24, %r25;
	mov.u32 	%r26, %ctaid.y;
	mov.u32 	%r27, %ntid.y;
	mov.u32 	%r28, %tid.y;
	mad.lo.s32 	%r29, %r26, %r27, %r28;
	mov.u32 	%r30, %ctaid.z;
	mov.u32 	%r31, %ntid.z;
	mov.u32 	%r32, %tid.z;
	mad.lo.s32 	%r3, %r30, %r31, %r32;
	add.s32 	%r33, %r19, -1;
	setp.lt.u32 	%p1, %r1, %r33;
	add.s32 	%r34, %r22, -1;
	setp.lt.u32 	%p2, %r29, %r34;
	or.pred  	%p3, %p1, %p2;
	@%p3 bra 	$L__BB0_2;
	add.s32 	%r35, %r21, -1;
	shl.b32 	%r36, %r3, %r35;
	setp.eq.s32 	%p4, %r36, 0;
	@%p4 bra 	$L__BB0_36;
$L__BB0_2:
	ld.param.u64 	%rd77, [_Z6kernelfjjjP6float4P6float3Pi_param_4];
	ld.param.f32 	%f190, [_Z6kernelfjjjP6float4P6float3Pi_param_0];
	cvta.to.global.u64 	%rd14, %rd77;
	mov.u32 	%r37, %ctaid.z;
	mov.u32 	%r38, %ntid.z;
	mov.u32 	%r39, %tid.z;
	mad.lo.s32 	%r40, %r37, %r38, %r39;
	mad.lo.s32 	%r41, %r22, %r40, %r29;
	mad.lo.s32 	%r4, %r41, %r19, %r1;
	add.s32 	%r42, %r41, %r22;
	mad.lo.s32 	%r43, %r42, %r19, %r1;
	mul.wide.s32 	%rd15, %r4, 16;
	add.s64 	%rd16, %rd14, %rd15;
	ld.global.v4.f32 	{%f1, %f2, %f3, %f4}, [%rd16];
	setp.ge.f32 	%p5, %f4, %f190;
	selp.u64 	%rd17, 1, 0, %p5;
	mul.wide.s32 	%rd18, %r19, 16;
	add.s64 	%rd19, %rd16, %rd18;
	ld.global.v4.f32 	{%f5, %f6, %f7, %f8}, [%rd19];
	setp.ge.f32 	%p6, %f8, %f190;
	selp.b64 	%rd20, 2, 0, %p6;
	or.b64  	%rd21, %rd20, %rd17;
	ld.global.v4.f32 	{%f9, %f10, %f11, %f12}, [%rd19+16];
	setp.ge.f32 	%p7, %f12, %f190;
	selp.b64 	%rd22, 4, 0, %p7;
	or.b64  	%rd23, %rd22, %rd21;
	ld.global.v4.f32 	{%f13, %f14, %f15, %f16}, [%rd16+16];
	setp.ge.f32 	%p8, %f16, %f190;
	selp.b64 	%rd24, 8, 0, %p8;
	or.b64  	%rd25, %rd24, %rd23;
	mul.wide.s32 	%rd26, %r43, 16;
	add.s64 	%rd27, %rd14, %rd26;
	ld.global.v4.f32 	{%f17, %f18, %f19, %f20}, [%rd27];
	setp.ge.f32 	%p9, %f20, %f190;
	selp.b64 	%rd28, 16, 0, %p9;
	or.b64  	%rd29, %rd28, %rd25;
	add.s64 	%rd30, %rd27, %rd18;
	ld.global.v4.f32 	{%f21, %f22, %f23, %f24}, [%rd30];
	setp.ge.f32 	%p10, %f24, %f190;
	selp.b64 	%rd31, 32, 0, %p10;
	ld.global.v4.f32 	{%f25, %f26, %f27, %f28}, [%rd30+16];
	setp.ge.f32 	%p11, %f28, %f190;
	selp.b64 	%rd32, 64, 0, %p11;
	ld.global.v4.f32 	{%f29, %f30, %f31, %f32}, [%rd27+16];
	setp.ge.f32 	%p12, %f32, %f190;
	selp.b64 	%rd33, 128, 0, %p12;
	or.b64  	%rd34, %rd31, %rd29;
	or.b64  	%rd35, %rd32, %rd34;
	or.b64  	%rd3, %rd33, %rd35;
	shl.b64 	%rd36, %rd3, 2;
	mov.u64 	%rd37, edgeTable;
	add.s64 	%rd38, %rd37, %rd36;
	ld.const.u32 	%r5, [%rd38];
	setp.eq.s32 	%p13, %r5, 0;
	@%p13 bra 	$L__BB0_36;
	and.b32  	%r44, %r5, 1;
	setp.eq.b32 	%p14, %r44, 1;
	not.pred 	%p15, %p14;
	@%p15 bra 	$L__BB0_5;
	ld.param.f32 	%f191, [_Z6kernelfjjjP6float4P6float3Pi_param_0];
	sub.f32 	%f34, %f191, %f4;
	sub.f32 	%f35, %f8, %f4;
	div.rn.f32 	%f36, %f34, %f35;
	sub.f32 	%f37, %f5, %f1;
	fma.rn.f32 	%f38, %f37, %f36, %f1;
	sub.f32 	%f39, %f6, %f2;
	fma.rn.f32 	%f40, %f39, %f36, %f2;
	sub.f32 	%f41, %f7, %f3;
	fma.rn.f32 	%f42, %f41, %f36, %f3;
	st.local.v2.f32 	[%rd1], {%f38, %f40};
	st.local.f32 	[%rd1+8], %f42;
$L__BB0_5:
	and.b32  	%r45, %r5, 2;
	setp.eq.s32 	%p16, %r45, 0;
	@%p16 bra 	$L__BB0_7;
	ld.param.f32 	%f192, [_Z6kernelfjjjP6float4P6float3Pi_param_0];
	sub.f32 	%f43, %f192, %f8;
	sub.f32 	%f44, %f12, %f8;
	div.rn.f32 	%f45, %f43, %f44;
	sub.f32 	%f46, %f9, %f5;
	fma.rn.f32 	%f47, %f46, %f45, %f5;
	sub.f32 	%f48, %f10, %f6;
	fma.rn.f32 	%f49, %f48, %f45, %f6;
	sub.f32 	%f50, %f11, %f7;
	fma.rn.f32 	%f51, %f50, %f45, %f7;
	st.local.f32 	[%rd1+12], %f47;
	st.local.v2.f32 	[%rd1+16], {%f49, %f51};
$L__BB0_7:
	and.b32  	%r46, %r5, 4;
	setp.eq.s32 	%p17, %r46, 0;
	@%p17 bra 	$L__BB0_9;
	ld.param.f32 	%f193, [_Z6kernelfjjjP6float4P6float3Pi_param_0];
	sub.f32 	%f52, %f193, %f12;
	sub.f32 	%f53, %f16, %f12;
	div.rn.f32 	%f54, %f52, %f53;
	sub.f32 	%f55, %f13, %f9;
	fma.rn.f32 	%f56, %f55, %f54, %f9;
	sub.f32 	%f57, %f14, %f10;
	fma.rn.f32 	%f58, %f57, %f54, %f10;
	sub.f32 	%f59, %f15, %f11;
	fma.rn.f32 	%f60, %f59, %f54, %f11;
	st.local.v2.f32 	[%rd1+24], {%f56, %f58};
	st.local.f32 	[%rd1+32], %f60;
$L__BB0_9:
	and.b32  	%r47, %r5, 8;
	setp.eq.s32 	%p18, %r47, 0;
	@%p18 bra 	$L__BB0_11;
	ld.param.f32 	%f194, [_Z6kernelfjjjP6float4P6float3Pi_param_0];
	sub.f32 	%f61, %f194, %f16;
	sub.f32 	%f62, %f4, %f16;
	div.rn.f32 	%f63, %f61, %f62;
	sub.f32 	%f64, %f1, %f13;
	fma.rn.f32 	%f65, %f64, %f63, %f13;
	sub.f32 	%f66, %f2, %f14;
	fma.rn.f32 	%f67, %f66, %f63, %f14;
	sub.f32 	%f68, %f3, %f15;
	fma.rn.f32 	%f69, %f68, %f63, %f15;
	st.local.f32 	[%rd1+36], %f65;
	st.local.v2.f32 	[%rd1+40], {%f67, %f69};
$L__BB0_11:
	and.b32  	%r48, %r5, 16;
	setp.eq.s32 	%p19, %r48, 0;
	@%p19 bra 	$L__BB0_13;
	ld.param.f32 	%f195, [_Z6kernelfjjjP6float4P6float3Pi_param_0];
	sub.f32 	%f70, %f195, %f20;
	sub.f32 	%f71, %f24, %f20;
	div.rn.f32 	%f72, %f70, %f71;
	sub.f32 	%f73, %f21, %f17;
	fma.rn.f32 	%f74, %f73, %f72, %f17;
	sub.f32 	%f75, %f22, %f18;
	fma.rn.f32 	%f76, %f75, %f72, %f18;
	sub.f32 	%f77, %f23, %f19;
	fma.rn.f32 	%f78, %f77, %f72, %f19;
	st.local.v2.f32 	[%rd1+48], {%f74, %f76};
	st.local.f32 	[%rd1+56], %f78;
$L__BB0_13:
	and.b32  	%r49, %r5, 32;
	setp.eq.s32 	%p20, %r49, 0;
	@%p20 bra 	$L__BB0_15;
	ld.param.f32 	%f196, [_Z6kernelfjjjP6float4P6float3Pi_param_0];
	sub.f32 	%f79, %f196, %f24;
	sub.f32 	%f80, %f28, %f24;
	div.rn.f32 	%f81, %f79, %f80;
	sub.f32 	%f82, %f25, %f21;
	fma.rn.f32 	%f83, %f82, %f81, %f21;
	sub.f32 	%f84, %f26, %f22;
	fma.rn.f32 	%f85, %f84, %f81, %f22;
	sub.f32 	%f86, %f27, %f23;
	fma.rn.f32 	%f87, %f86, %f81, %f23;
	st.local.f32 	[%rd1+60], %f83;
	st.local.v2.f32 	[%rd1+64], {%f85, %f87};
$L__BB0_15:
	and.b32  	%r50, %r5, 64;
	setp.eq.s32 	%p21, %r50, 0;
	@%p21 bra 	$L__BB0_17;
	ld.param.f32 	%f197, [_Z6kernelfjjjP6float4P6float3Pi_param_0];
	sub.f32 	%f88, %f197, %f28;
	sub.f32 	%f89, %f32, %f28;
	div.rn.f32 	%f90, %f88, %f89;
	sub.f32 	%f91, %f29, %f25;
	fma.rn.f32 	%f92, %f91, %f90, %f25;
	sub.f32 	%f93, %f30, %f26;
	fma.rn.f32 	%f94, %f93, %f90, %f26;
	sub.f32 	%f95, %f31, %f27;
	fma.rn.f32 	%f96, %f95, %f90, %f27;
	st.local.v2.f32 	[%rd1+72], {%f92, %f94};
	st.local.f32 	[%rd1+80], %f96;
$L__BB0_17:
	and.b32  	%r51, %r5, 128;
	setp.eq.s32 	%p22, %r51, 0;
	@%p22 bra 	$L__BB0_19;
	ld.param.f32 	%f198, [_Z6kernelfjjjP6float4P6float3Pi_param_0];
	sub.f32 	%f97, %f198, %f32;
	sub.f32 	%f98, %f20, %f32;
	div.rn.f32 	%f99, %f97, %f98;
	sub.f32 	%f100, %f17, %f29;
	fma.rn.f32 	%f101, %f100, %f99, %f29;
	sub.f32 	%f102, %f18, %f30;
	fma.rn.f32 	%f103, %f102, %f99, %f30;
	sub.f32 	%f104, %f19, %f31;
	fma.rn.f32 	%f105, %f104, %f99, %f31;
	st.local.f32 	[%rd1+84], %f101;
	st.local.v2.f32 	[%rd1+88], {%f103, %f105};
$L__BB0_19:
	and.b32  	%r52, %r5, 256;
	setp.eq.s32 	%p23, %r52, 0;
	@%p23 bra 	$L__BB0_21;
	ld.param.f32 	%f199, [_Z6kernelfjjjP6float4P6float3Pi_param_0];
	sub.f32 	%f106, %f199, %f4;
	sub.f32 	%f107, %f20, %f4;
	div.rn.f32 	%f108, %f106, %f107;
	sub.f32 	%f109, %f17, %f1;
	fma.rn.f32 	%f110, %f109, %f108, %f1;
	sub.f32 	%f111, %f18, %f2;
	fma.rn.f32 	%f112, %f111, %f108, %f2;
	sub.f32 	%f113, %f19, %f3;
	fma.rn.f32 	%f114, %f113, %f108, %f3;
	st.local.v2.f32 	[%rd1+96], {%f110, %f112};
	st.local.f32 	[%rd1+104], %f114;
$L__BB0_21:
	and.b32  	%r53, %r5, 512;
	setp.eq.s32 	%p24, %r53, 0;
	@%p24 bra 	$L__BB0_23;
	ld.param.f32 	%f200, [_Z6kernelfjjjP6float4P6float3Pi_param_0];
	sub.f32 	%f115, %f200, %f8;
	sub.f32 	%f116, %f24, %f8;
	div.rn.f32 	%f117, %f115, %f116;
	sub.f32 	%f118, %f21, %f5;
	fma.rn.f32 	%f119, %f118, %f117, %f5;
	sub.f32 	%f120, %f22, %f6;
	fma.rn.f32 	%f121, %f120, %f117, %f6;
	sub.f32 	%f122, %f23, %f7;
	fma.rn.f32 	%f123, %f122, %f117, %f7;
	st.local.f32 	[%rd1+108], %f119;
	st.local.v2.f32 	[%rd1+112], {%f121, %f123};
$L__BB0_23:
	and.b32  	%r54, %r5, 1024;
	setp.eq.s32 	%p25, %r54, 0;
	@%p25 bra 	$L__BB0_25;
	ld.param.f32 	%f201, [_Z6kernelfjjjP6float4P6float3Pi_param_0];
	sub.f32 	%f124, %f201, %f12;
	sub.f32 	%f125, %f28, %f12;
	div.rn.f32 	%f126, %f124, %f125;
	sub.f32 	%f127, %f25, %f9;
	fma.rn.f32 	%f128, %f127, %f126, %f9;
	sub.f32 	%f129, %f26, %f10;
	fma.rn.f32 	%f130, %f129, %f126, %f10;
	sub.f32 	%f131, %f27, %f11;
	fma.rn.f32 	%f132, %f131, %f126, %f11;
	st.local.v2.f32 	[%rd1+120], {%f128, %f130};
	st.local.f32 	[%rd1+128], %f132;
$L__BB0_25:
	and.b32  	%r55, %r5, 2048;
	setp.eq.s32 	%p26, %r55, 0;
	@%p26 bra 	$L__BB0_27;
	ld.param.f32 	%f202, [_Z6kernelfjjjP6float4P6float3Pi_param_0];
	sub.f32 	%f133, %f202, %f16;
	sub.f32 	%f134, %f32, %f16;
	div.rn.f32 	%f135, %f133, %f134;
	sub.f32 	%f136, %f29, %f13;
	fma.rn.f32 	%f137, %f136, %f135, %f13;
	sub.f32 	%f138, %f30, %f14;
	fma.rn.f32 	%f139, %f138, %f135, %f14;
	sub.f32 	%f140, %f31, %f15;
	fma.rn.f32 	%f141, %f140, %f135, %f15;
	st.local.f32 	[%rd1+132], %f137;
	st.local.v2.f32 	[%rd1+136], {%f139, %f141};
$L__BB0_27:
	shl.b64 	%rd39, %rd3, 6;
	mov.u64 	%rd40, triTable;
	add.s64 	%rd4, %rd40, %rd39;
	ld.const.u32 	%r6, [%rd4];
	setp.lt.s32 	%p27, %r6, 0;
	mov.b32 	%r78, 0;
	mov.u32 	%r79, %r78;
	@%p27 bra 	$L__BB0_33;
	mul.wide.u32 	%rd41, %r6, 12;
	add.s64 	%rd42, %rd1, %rd41;
	ld.local.f32 	%f142, [%rd42];
	ld.local.f32 	%f143, [%rd42+4];
	ld.local.f32 	%f144, [%rd42+8];
	st.local.f32 	[%rd2], %f142;
	st.local.f32 	[%rd2+4], %f143;
	st.local.f32 	[%rd2+8], %f144;
	ld.const.u32 	%r59, [%rd4+4];
	mul.wide.s32 	%rd43, %r59, 12;
	add.s64 	%rd44, %rd1, %rd43;
	ld.local.f32 	%f145, [%rd44];
	ld.local.f32 	%f146, [%rd44+4];
	ld.local.f32 	%f147, [%rd44+8];
	st.local.f32 	[%rd2+12], %f145;
	st.local.f32 	[%rd2+16], %f146;
	st.local.f32 	[%rd2+20], %f147;
	ld.const.u32 	%r60, [%rd4+8];
	mul.wide.s32 	%rd45, %r60, 12;
	add.s64 	%rd46, %rd1, %rd45;
	ld.local.f32 	%f148, [%rd46];
	ld.local.f32 	%f149, [%rd46+4];
	ld.local.f32 	%f150, [%rd46+8];
	st.local.f32 	[%rd2+24], %f148;
	st.local.f32 	[%rd2+28], %f149;
	st.local.f32 	[%rd2+32], %f150;
	ld.const.u32 	%r7, [%rd4+12];
	setp.lt.s32 	%p28, %r7, 0;
	mov.b32 	%r79, 3;
	mov.b32 	%r78, 1;
	@%p28 bra 	$L__BB0_33;
	mul.wide.u32 	%rd47, %r7, 12;
	add.s64 	%rd48, %rd1, %rd47;
	ld.local.f32 	%f151, [%rd48];
	ld.local.f32 	%f152, [%rd48+4];
	ld.local.f32 	%f153, [%rd48+8];
	st.local.f32 	[%rd2+36], %f151;
	st.local.f32 	[%rd2+40], %f152;
	st.local.f32 	[%rd2+44], %f153;
	ld.const.u32 	%r63, [%rd4+16];
	mul.wide.s32 	%rd49, %r63, 12;
	add.s64 	%rd50, %rd1, %rd49;
	ld.local.f32 	%f154, [%rd50];
	ld.local.f32 	%f155, [%rd50+4];
	ld.local.f32 	%f156, [%rd50+8];
	st.local.f32 	[%rd2+48], %f154;
	st.local.f32 	[%rd2+52], %f155;
	st.local.f32 	[%rd2+56], %f156;
	ld.const.u32 	%r64, [%rd4+20];
	mul.wide.s32 	%rd51, %r64, 12;
	add.s64 	%rd52, %rd1, %rd51;
	ld.local.f32 	%f157, [%rd52];
	ld.local.f32 	%f158, [%rd52+4];
	ld.local.f32 	%f159, [%rd52+8];
	st.local.f32 	[%rd2+60], %f157;
	st.local.f32 	[%rd2+64], %f158;
	st.local.f32 	[%rd2+68], %f159;
	ld.const.u32 	%r8, [%rd4+24];
	setp.lt.s32 	%p29, %r8, 0;
	mov.b32 	%r79, 6;
	mov.b32 	%r78, 2;
	@%p29 bra 	$L__BB0_33;
	mul.wide.u32 	%rd53, %r8, 12;
	add.s64 	%rd54, %rd1, %rd53;
	ld.local.f32 	%f160, [%rd54];
	ld.local.f32 	%f161, [%rd54+4];
	ld.local.f32 	%f162, [%rd54+8];
	st.local.f32 	[%rd2+72], %f160;
	st.local.f32 	[%rd2+76], %f161;
	st.local.f32 	[%rd2+80], %f162;
	ld.const.u32 	%r67, [%rd4+28];
	mul.wide.s32 	%rd55, %r67, 12;
	add.s64 	%rd56, %rd1, %rd55;
	ld.local.f32 	%f163, [%rd56];
	ld.local.f32 	%f164, [%rd56+4];
	ld.local.f32 	%f165, [%rd56+8];
	st.local.f32 	[%rd2+84], %f163;
	st.local.f32 	[%rd2+88], %f164;
	st.local.f32 	[%rd2+92], %f165;
	ld.const.u32 	%r68, [%rd4+32];
	mul.wide.s32 	%rd57, %r68, 12;
	add.s64 	%rd58, %rd1, %rd57;
	ld.local.f32 	%f166, [%rd58];
	ld.local.f32 	%f167, [%rd58+4];
	ld.local.f32 	%f168, [%rd58+8];
	st.local.f32 	[%rd2+96], %f166;
	st.local.f32 	[%rd2+100], %f167;
	st.local.f32 	[%rd2+104], %f168;
	ld.const.u32 	%r9, [%rd4+36];
	setp.lt.s32 	%p30, %r9, 0;
	mov.b32 	%r79, 9;
	mov.b32 	%r78, 3;
	@%p30 bra 	$L__BB0_33;
	mul.wide.u32 	%rd59, %r9, 12;
	add.s64 	%rd60, %rd1, %rd59;
	ld.local.f32 	%f169, [%rd60];
	ld.local.f32 	%f170, [%rd60+4];
	ld.local.f32 	%f171, [%rd60+8];
	st.local.f32 	[%rd2+108], %f169;
	st.local.f32 	[%rd2+112], %f170;
	st.local.f32 	[%rd2+116], %f171;
	ld.const.u32 	%r71, [%rd4+40];
	mul.wide.s32 	%rd61, %r71, 12;
	add.s64 	%rd62, %rd1, %rd61;
	ld.local.f32 	%f172, [%rd62];
	ld.local.f32 	%f173, [%rd62+4];
	ld.local.f32 	%f174, [%rd62+8];
	st.local.f32 	[%rd2+120], %f172;
	st.local.f32 	[%rd2+124], %f173;
	st.local.f32 	[%rd2+128], %f174;
	ld.const.u32 	%r72, [%rd4+44];
	mul.wide.s32 	%rd63, %r72, 12;
	add.s64 	%rd64, %rd1, %rd63;
	ld.local.f32 	%f175, [%rd64];
	ld.local.f32 	%f176, [%rd64+4];
	ld.local.f32 	%f177, [%rd64+8];
	st.local.f32 	[%rd2+132], %f175;
	st.local.f32 	[%rd2+136], %f176;
	st.local.f32 	[%rd2+140], %f177;
	ld.const.u32 	%r10, [%rd4+48];
	setp.lt.s32 	%p31, %r10, 0;
	mov.b32 	%r79, 12;
	mov.b32 	%r78, 4;
	@%p31 bra 	$L__BB0_33;
	mul.wide.u32 	%rd65, %r10, 12;
	add.s64 	%rd66, %rd1, %rd65;
	ld.local.f32 	%f178, [%rd66];
	ld.local.f32 	%f179, [%rd66+4];
	ld.local.f32 	%f180, [%rd66+8];
	st.local.f32 	[%rd2+144], %f178;
	st.local.f32 	[%rd2+148], %f179;
	st.local.f32 	[%rd2+152], %f180;
	ld.const.u32 	%r75, [%rd4+52];
	mul.wide.s32 	%rd67, %r75, 12;
	add.s64 	%rd68, %rd1, %rd67;
	ld.local.f32 	%f181, [%rd68];
	ld.local.f32 	%f182, [%rd68+4];
	ld.local.f32 	%f183, [%rd68+8];
	st.local.f32 	[%rd2+156], %f181;
	st.local.f32 	[%rd2+160], %f182;
	st.local.f32 	[%rd2+164], %f183;
	ld.const.u32 	%r76, [%rd4+56];
	mul.wide.s32 	%rd69, %r76, 12;
	add.s64 	%rd70, %rd1, %rd69;
	ld.local.f32 	%f184, [%rd70];
	ld.local.f32 	%f185, [%rd70+4];
	ld.local.f32 	%f186, [%rd70+8];
	st.local.f32 	[%rd2+168], %f184;
	st.local.f32 	[%rd2+172], %f185;
	st.local.f32 	[%rd2+176], %f186;
	mov.b32 	%r79, 15;
	mov.b32 	%r78, 5;
$L__BB0_33:
	ld.param.u64 	%rd79, [_Z6kernelfjjjP6float4P6float3Pi_param_6];
	setp.lt.s32 	%p32, %r6, 0;
	cvta.to.global.u64 	%rd71, %rd79;
	mul.wide.s32 	%rd72, %r4, 4;
	add.s64 	%rd73, %rd71, %rd72;
	st.global.u32 	[%rd73], %r78;
	@%p32 bra 	$L__BB0_36;
	ld.param.u64 	%rd78, [_Z6kernelfjjjP6float4P6float3Pi_param_5];
	ld.const.u32 	%r77, [MAX_VERTEX];
	mul.lo.s32 	%r80, %r4, %r77;
	neg.s32 	%r81, %r79;
	add.s64 	%rd80, %rd2, 8;
	cvta.to.global.u64 	%rd74, %rd78;
	add.s64 	%rd6, %rd74, 8;
$L__BB0_35:
	mul.wide.s32 	%rd75, %r80, 12;
	add.s64 	%rd76, %rd6, %rd75;
	ld.local.f32 	%f187, [%rd80+-8];
	ld.local.f32 	%f188, [%rd80+-4];
	ld.local.f32 	%f189, [%rd80];
	st.global.f32 	[%rd76+-8], %f187;
	st.global.f32 	[%rd76+-4], %f188;
	st.global.f32 	[%rd76], %f189;
	add.s32 	%r81, %r81, 1;
	setp.ne.s32 	%p33, %r81, 0;
	add.s64 	%rd80, %rd80, 12;
	add.s32 	%r80, %r80, 1;
	@%p33 bra 	$L__BB0_35;
$L__BB0_36:
	ret;

}
	// .globl	_ZN3cub18CUB_300001_SM_10006detail11EmptyKernelIvEEvv
.visible .entry _ZN3cub18CUB_300001_SM_10006detail11EmptyKernelIvEEvv()
{


	ret;

}


// ===== COMPILED SASS (sm_100) =====

	.target	sm_100

	.elftype	@"ET_EXEC"


//--------------------- .note.nv.tkinfo           --------------------------
	.section	.note.nv.tkinfo,"",@"SHT_NOTE"
	.sectionflags	@"SHF_NOTE_NV_TKINFO"
	.tkinfo
        /*0018*/ 	.word	0x00000002
        /*0030*/ 	.string	""
        /*0030*/ 	.string	"ptxas"
        /*0030*/ 	.string	"Cuda compilation tools, release 13.0, V13.0.88"
        /*0030*/ 	.string	"Build cuda_13.0.r13.0/compiler.36424714_0"
        /*0030*/ 	.string	"-arch sm_100 -m 64 "



//--------------------- .note.nv.cuinfo           --------------------------
	.section	.note.nv.cuinfo,"",@"SHT_NOTE"
	.sectionflags	@"SHF_NOTE_NV_CUINFO"
        /*0018*/ 	.short	0x0002
        /*001a*/ 	.short	0x0064
        /*001c*/ 	.short	0x0082
	.zero		2


//--------------------- .nv.info                  --------------------------
	.section	.nv.info,"",@"SHT_CUDA_INFO"
	.align	4


	//----- nvinfo : EIATTR_REGCOUNT
	.align		4
        /*0000*/ 	.byte	0x04, 0x2f
        /*0002*/ 	.short	(.L_49 - .L_48)
	.align		4
.L_48:
        /*0004*/ 	.word	index@(_Z6kernelfjjjP6float4P6float3Pi)
        /*0008*/ 	.word	0x0000002f


	//----- nvinfo : EIATTR_FRAME_SIZE
	.align		4
.L_49:
        /*000c*/ 	.byte	0x04, 0x11
        /*000e*/ 	.short	(.L_51 - .L_50)
	.align		4
.L_50:
        /*0010*/ 	.word	index@($__internal_0_$__cuda_sm3x_div_rn_noftz_f32_slowpath)
        /*0014*/ 	.word	0x00000150


	//----- nvinfo : EIATTR_FRAME_SIZE
	.align		4
.L_51:
        /*0018*/ 	.byte	0x04, 0x11
        /*001a*/ 	.short	(.L_53 - .L_52)
	.align		4
.L_52:
        /*001c*/ 	.word	index@(_Z6kernelfjjjP6float4P6float3Pi)
        /*0020*/ 	.word	0x00000150


	//----- nvinfo : EIATTR_REGCOUNT
	.align		4
.L_53:
        /*0024*/ 	.byte	0x04, 0x2f
        /*0026*/ 	.short	(.L_55 - .L_54)
	.align		4
.L_54:
        /*0028*/ 	.word	index@(_ZN3cub18CUB_300001_SM_10006detail11EmptyKernelIvEEvv)
        /*002c*/ 	.word	0x00000004


	//----- nvinfo : EIATTR_FRAME_SIZE
	.align		4
.L_55:
        /*0030*/ 	.byte	0x04, 0x11
        /*0032*/ 	.short	(.L_57 - .L_56)
	.align		4
.L_56:
        /*0034*/ 	.word	index@(_ZN3cub18CUB_300001_SM_10006detail11EmptyKernelIvEEvv)
        /*0038*/ 	.word	0x00000000


	//----- nvinfo : EIATTR_MIN_STACK_SIZE
	.align		4
.L_57:
        /*003c*/ 	.byte	0x04, 0x12
        /*003e*/ 	.short	(.L_59 - .L_58)
	.align		4
.L_58:
        /*0040*/ 	.word	index@(_ZN3cub18CUB_300001_SM_10006detail11EmptyKernelIvEEvv)
        /*0044*/ 	.word	0x00000000


	//----- nvinfo : EIATTR_MIN_STACK_SIZE
	.align		4
.L_59:
        /*0048*/ 	.byte	0x04, 0x12
        /*004a*/ 	.short	(.L_61 - .L_60)
	.align		4
.L_60:
        /*004c*/ 	.word	index@(_Z6kernelfjjjP6float4P6float3Pi)
        /*0050*/ 	.word	0x00000150
.L_61:


//--------------------- .nv.compat                --------------------------
	.section	.nv.compat,"",@"SHT_CUDA_COMPAT_INFO"
	.align	4
        /*0000*/ 	.byte	0x02, 0x09, 0x00, 0x00, 0x02, 0x02, 0x01, 0x00, 0x02, 0x05, 0x05, 0x00, 0x03, 0x07, 0x01, 0x01
        /*0010*/ 	.byte	0x02, 0x03, 0x00, 0x00, 0x02, 0x06, 0x01, 0x00, 0x04, 0x0b, 0x08, 0x00, 0x01, 0x00, 0x00, 0x00
        /*0020*/ 	.byte	0x00, 0x00, 0x00, 0x00


//--------------------- .nv.info._ZN3cub18CUB_300001_SM_10006detail11EmptyKernelIvEEvv --------------------------
	.section	.nv.info._ZN3cub18CUB_300001_SM_10006detail11EmptyKernelIvEEvv,"",@"SHT_CUDA_INFO"
	.sectionflags	@""
	.align	4


	//----- nvinfo : EIATTR_CUDA_API_VERSION
	.align		4
        /*0000*/ 	.byte	0x04, 0x37
        /*0002*/ 	.short	(.L_63 - .L_62)
.L_62:
        /*0004*/ 	.word	0x00000082


	//----- nvinfo : EIATTR_SPARSE_MMA_MASK
	.align		4
.L_63:
        /*0008*/ 	.byte	0x03, 0x50
        /*000a*/ 	.short	0x0000


	//----- nvinfo : EIATTR_MAXREG_COUNT
	.align		4
        /*000c*/ 	.byte	0x03, 0x1b
        /*000e*/ 	.short	0x00ff


	//----- nvinfo : EIATTR_MERCURY_ISA_VERSION
	.align		4
        /*0010*/ 	.byte	0x03, 0x5f
        /*0012*/ 	.short	0x0101


	//----- nvinfo : EIATTR_VRC_CTA_INIT_COUNT
	.align		4
        /*0014*/ 	.byte	0x02, 0x4a
	.zero		1
	.zero		1


	//----- nvinfo : EIATTR_EXIT_INSTR_OFFSETS
	.align		4
        /*0018*/ 	.byte	0x04, 0x1c
        /*001a*/ 	.short	(.L_65 - .L_64)


	//   ....[0]....
.L_64:
        /*001c*/ 	.word	0x00000010


	//----- nvinfo : EIATTR_SW_WAR
	.align		4
.L_65:
        /*0020*/ 	.byte	0x04, 0x36
        /*0022*/ 	.short	(.L_67 - .L_66)
.L_66:
        /*0024*/ 	.word	0x00000008
.L_67:


//--------------------- .nv.info._Z6kernelfjjjP6float4P6float3Pi --------------------------
	.section	.nv.info._Z6kernelfjjjP6float4P6float3Pi,"",@"SHT_CUDA_INFO"
	.sectionflags	@""
	.align	4


	//----- nvinfo : EIATTR_CUDA_API_VERSION
	.align		4
        /*0000*/ 	.byte	0x04, 0x37
        /*0002*/ 	.short	(.L_69 - .L_68)
.L_68:
        /*0004*/ 	.word	0x00000082


	//----- nvinfo : EIATTR_KPARAM_INFO
	.align		4
.L_69:
        /*0008*/ 	.byte	0x04, 0x17
        /*000a*/ 	.short	(.L_71 - .L_70)
.L_70:
        /*000c*/ 	.word	0x00000000
        /*0010*/ 	.short	0x0006
        /*0012*/ 	.short	0x0020
        /*0014*/ 	.byte	0x00, 0xf5, 0x21, 0x00


	//----- nvinfo : EIATTR_KPARAM_INFO
	.align		4
.L_71:
        /*0018*/ 	.byte	0x04, 0x17
        /*001a*/ 	.short	(.L_73 - .L_72)
.L_72:
        /*001c*/ 	.word	0x00000000
        /*0020*/ 	.short	0x0005
        /*0022*/ 	.short	0x0018
        /*0024*/ 	.byte	0x00, 0xf5, 0x21, 0x00


	//----- nvinfo : EIATTR_KPARAM_INFO
	.align		4
.L_73:
        /*0028*/ 	.byte	0x04, 0x17
        /*002a*/ 	.short	(.L_75 - .L_74)
.L_74:
        /*002c*/ 	.word	0x00000000
        /*0030*/ 	.short	0x0004
        /*0032*/ 	.short	0x0010
        /*0034*/ 	.byte	0x00, 0xf5, 0x21, 0x00


	//----- nvinfo : EIATTR_KPARAM_INFO
	.align		4
.L_75:
        /*0038*/ 	.byte	0x04, 0x17
        /*003a*/ 	.short	(.L_77 - .L_76)
.L_76:
        /*003c*/ 	.word	0x00000000
        /*0040*/ 	.short	0x0003
        /*0042*/ 	.short	0x000c
        /*0044*/ 	.byte	0x00, 0xf0, 0x11, 0x00


	//----- nvinfo : EIATTR_KPARAM_INFO
	.align		4
.L_77:
        /*0048*/ 	.byte	0x04, 0x17
        /*004a*/ 	.short	(.L_79 - .L_78)
.L_78:
        /*004c*/ 	.word	0x00000000
        /*0050*/ 	.short	0x0002
        /*0052*/ 	.short	0x0008
        /*0054*/ 	.byte	0x00, 0xf0, 0x11, 0x00


	//----- nvinfo : EIATTR_KPARAM_INFO
	.align		4
.L_79:
        /*0058*/ 	.byte	0x04, 0x17
        /*005a*/ 	.short	(.L_81 - .L_80)
.L_80:
        /*005c*/ 	.word	0x00000000
        /*0060*/ 	.short	0x0001
        /*0062*/ 	.short	0x0004
        /*0064*/ 	.byte	0x00, 0xf0, 0x11, 0x00


	//----- nvinfo : EIATTR_KPARAM_INFO
	.align		4
.L_81:
        /*0068*/ 	.byte	0x04, 0x17
        /*006a*/ 	.short	(.L_83 - .L_82)
.L_82:
        /*006c*/ 	.word	0x00000000
        /*0070*/ 	.short	0x0000
        /*0072*/ 	.short	0x0000
        /*0074*/ 	.byte	0x00, 0xf0, 0x11, 0x00


	//----- nvinfo : EIATTR_SPARSE_MMA_MASK
	.align		4
.L_83:
        /*0078*/ 	.byte	0x03, 0x50
        /*007a*/ 	.short	0x0000


	//----- nvinfo : EIATTR_MAXREG_COUNT
	.align		4
        /*007c*/ 	.byte	0x03, 0x1b
        /*007e*/ 	.short	0x00ff


	//----- nvinfo : EIATTR_MERCURY_ISA_VERSION
	.align		4
        /*0080*/ 	.byte	0x03, 0x5f
        /*0082*/ 	.short	0x0101


	//----- nvinfo : EIATTR_VRC_CTA_INIT_COUNT
	.align		4
        /*0084*/ 	.byte	0x02, 0x4a
	.zero		1
	.zero		1


	//----- nvinfo : EIATTR_EXIT_INSTR_OFFSETS
	.align		4
        /*0088*/ 	.byte	0x04, 0x1c
        /*008a*/ 	.short	(.L_85 - .L_84)


	//   ....[0]....
.L_84:
        /*008c*/ 	.word	0x000001b0


	//   ....[1]....
        /*0090*/ 	.word	0x00000480


	//   ....[2]....
        /*0094*/ 	.word	0x00002110


	//   ....[3]....
        /*0098*/ 	.word	0x00002620


	//   ....[4]....
        /*009c*/ 	.word	0x00002700


	//----- nvinfo : EIATTR_CRS_STACK_SIZE
	.align		4
.L_85:
        /*00a0*/ 	.byte	0x04, 0x1e
        /*00a2*/ 	.short	(.L_87 - .L_86)
.L_86:
        /*00a4*/ 	.word	0x00000000


	//----- nvinfo : EIATTR_CBANK_PARAM_SIZE
	.align		4
.L_87:
        /*00a8*/ 	.byte	0x03, 0x19
        /*00aa*/ 	.short	0x0028


	//----- nvinfo : EIATTR_PARAM_CBANK
	.align		4
        /*00ac*/ 	.byte	0x04, 0x0a
        /*00ae*/ 	.short	(.L_89 - .L_88)
	.align		4
.L_88:
        /*00b0*/ 	.word	index@(.nv.constant0._Z6kernelfjjjP6float4P6float3Pi)
        /*00b4*/ 	.short	0x0380
        /*00b6*/ 	.short	0x0028


	//----- nvinfo : EIATTR_SW_WAR
	.align		4
.L_89:
        /*00b8*/ 	.byte	0x04, 0x36
        /*00ba*/ 	.short	(.L_91 - .L_90)
.L_90:
        /*00bc*/ 	.word	0x00000008
.L_91:


//--------------------- .nv.callgraph             --------------------------
	.section	.nv.callgraph,"",@"SHT_CUDA_CALLGRAPH"
	.align	4
	.sectionentsize	8
	.align		4
        /*0000*/ 	.word	0x00000000
	.align		4
        /*0004*/ 	.word	0xffffffff
	.align		4
        /*0008*/ 	.word	0x00000000
	.align		4
        /*000c*/ 	.word	0xfffffffe
	.align		4
        /*0010*/ 	.word	0x00000000
	.align		4
        /*0014*/ 	.word	0xfffffffd
	.align		4
        /*0018*/ 	.word	0x00000000
	.align		4
        /*001c*/ 	.word	0xfffffffc


//--------------------- .nv.constant3             --------------------------
	.section	.nv.constant3,"a",@progbits
	.align	4
.nv.constant3:
	.type		MAX_VERTEX,@object
	.size		MAX_VERTEX,(edgeTable - MAX_VERTEX)
MAX_VERTEX:
        /*0000*/ 	.byte	0x0f, 0x00, 0x00, 0x00
	.type		edgeTable,@object
	.size		edgeTable,(triTable - edgeTable)
edgeTable:
        /*0004*/ 	.byte	0x00, 0x00, 0x00, 0x00, 0x09, 0x01, 0x00, 0x00, 0x03, 0x02, 0x00, 0x00, 0x0a, 0x03, 0x00, 0x00
        /* <DEDUP_REMOVED lines=63> */
	.type		triTable,@object
	.size		triTable,(.L_2 - triTable)
triTable:
        /* <DEDUP_REMOVED lines=1024> */
.L_2:


//--------------------- .nv.constant4             --------------------------
	.section	.nv.constant4,"a",@progbits
	.align	8
	.align		8
.nv.constant4:
        /*0000*/ 	.dword	_ZN34_INTERNAL_4a71ae40_4_k_cu_27f4010d4cuda3std3__45__cpo5beginE
	.align		8
        /*0008*/ 	.dword	_ZN34_INTERNAL_4a71ae40_4_k_cu_27f4010d4cuda3std3__45__cpo3endE
	.align		8
        /*0010*/ 	.dword	_ZN34_INTERNAL_4a71ae40_4_k_cu_27f4010d4cuda3std3__45__cpo6cbeginE
	.align		8
        /*0018*/ 	.dword	_ZN34_INTERNAL_4a71ae40_4_k_cu_27f4010d4cuda3std3__45__cpo4cendE
	.align		8
        /*0020*/ 	.dword	_ZN34_INTERNAL_4a71ae40_4_k_cu_27f4010d4cuda3std3__45__cpo6rbeginE
	.align		8
        /*0028*/ 	.dword	_ZN34_INTERNAL_4a71ae40_4_k_cu_27f4010d4cuda3std3__45__cpo4rendE
	.align		8
        /*0030*/ 	.dword	_ZN34_INTERNAL_4a71ae40_4_k_cu_27f4010d4cuda3std3__45__cpo7crbeginE
	.align		8
        /*0038*/ 	.dword	_ZN34_INTERNAL_4a71ae40_4_k_cu_27f4010d4cuda3std3__45__cpo5crendE
	.align		8
        /*0040*/ 	.dword	_ZN34_INTERNAL_4a71ae40_4_k_cu_27f4010d4cuda3std3__436_GLOBAL__N__4a71ae40_4_k_cu_27f4010d6ignoreE
	.align		8
        /*0048*/ 	.dword	_ZN34_INTERNAL_4a71ae40_4_k_cu_27f4010d4cuda3std3__419piecewise_constructE
	.align		8
        /*0050*/ 	.dword	_ZN34_INTERNAL_4a71ae40_4_k_cu_27f4010d4cuda3std3__48in_placeE
	.align		8
        /*0058*/ 	.dword	_ZN34_INTERNAL_4a71ae40_4_k_cu_27f4010d4cuda3std3__420unreachable_sentinelE
	.align		8
        /*0060*/ 	.dword	_ZN34_INTERNAL_4a71ae40_4_k_cu_27f4010d4cuda3std3__47nulloptE
	.align		8
        /*0068*/ 	.dword	_ZN34_INTERNAL_4a71ae40_4_k_cu_27f4010d4cuda3std3__48unexpectE
	.align		8
        /*0070*/ 	.dword	_ZN34_INTERNAL_4a71ae40_4_k_cu_27f4010d4cuda3std6ranges3__45__cpo4swapE
	.align		8
        /*0078*/ 	.dword	_ZN34_INTERNAL_4a71ae40_4_k_cu_27f4010d4cuda3std6ranges3__45__cpo9iter_moveE
	.align		8
        /*0080*/ 	.dword	_ZN34_INTERNAL_4a71ae40_4_k_cu_27f4010d4cuda3std6ranges3__45__cpo5beginE
	.align		8
        /*0088*/ 	.dword	_ZN34_INTERNAL_4a71ae40_4_k_cu_27f4010d4cuda3std6ranges3__45__cpo3endE
	.align		8
        /*0090*/ 	.dword	_ZN34_INTERNAL_4a71ae40_4_k_cu_27f4010d4cuda3std6ranges3__45__cpo6cbeginE
	.align		8
        /*0098*/ 	.dword	_ZN34_INTERNAL_4a71ae40_4_k_cu_27f4010d4cuda3std6ranges3__45__cpo4cendE
	.align		8
        /*00a0*/ 	.dword	_ZN34_INTERNAL_4a71ae40_4_k_cu_27f4010d4cuda3std6ranges3__45__cpo7advanceE
	.align		8
        /*00a8*/ 	.dword	_ZN34_INTERNAL_4a71ae40_4_k_cu_27f4010d4cuda3std6ranges3__45__cpo9iter_swapE
	.align		8
        /*00b0*/ 	.dword	_ZN34_INTERNAL_4a71ae40_4_k_cu_27f4010d4cuda3std6ranges3__45__cpo4nextE
	.align		8
        /*00b8*/ 	.dword	_ZN34_INTERNAL_4a71ae40_4_k_cu_27f4010d4cuda3std6ranges3__45__cpo4prevE
	.align		8
        /*00c0*/ 	.dword	_ZN34_INTERNAL_4a71ae40_4_k_cu_27f4010d4cuda3std6ranges3__45__cpo4dataE
	.align		8
        /*00c8*/ 	.dword	_ZN34_INTERNAL_4a71ae40_4_k_cu_27f4010d4cuda3std6ranges3__45__cpo5cdataE
	.align		8
        /*00d0*/ 	.dword	_ZN34_INTERNAL_4a71ae40_4_k_cu_27f4010d4cuda3std6ranges3__45__cpo4sizeE
	.align		8
        /*00d8*/ 	.dword	_ZN34_INTERNAL_4a71ae40_4_k_cu_27f4010d4cuda3std6ranges3__45__cpo5ssizeE
	.align		8
        /*00e0*/ 	.dword	_ZN34_INTERNAL_4a71ae40_4_k_cu_27f4010d4cuda3std6ranges3__45__cpo8distanceE
	.align		8
        /*00e8*/ 	.dword	_ZN34_INTERNAL_4a71ae40_4_k_cu_27f4010d6thrust24THRUST_300001_SM_1000_NS8cuda_cub3parE
	.align		8
        /*00f0*/ 	.dword	_ZN34_INTERNAL_4a71ae40_4_k_cu_27f4010d6thrust24THRUST_300001_SM_1000_NS8cuda_cub10par_nosyncE
	.align		8
        /*00f8*/ 	.dword	_ZN34_INTERNAL_4a71ae40_4_k_cu_27f4010d6thrust24THRUST_300001_SM_1000_NS6system6detail10sequential3seqE
	.align		8
        /*0100*/ 	.dword	_ZN34_INTERNAL_4a71ae40_4_k_cu_27f4010d6thrust24THRUST_300001_SM_1000_NS6system3cpp3parE
	.align		8
        /*0108*/ 	.dword	_ZN34_INTERNAL_4a71ae40_4_k_cu_27f4010d6thrust24THRUST_300001_SM_1000_NS12placeholders2_1E
	.align		8
        /*0110*/ 	.dword	_ZN34_INTERNAL_4a71ae40_4_k_cu_27f4010d6thrust24THRUST_300001_SM_1000_NS12placeholders2_2E
	.align		8
        /*0118*/ 	.dword	_ZN34_INTERNAL_4a71ae40_4_k_cu_27f4010d6thrust24THRUST_300001_SM_1000_NS12placeholders2_3E
	.align		8
        /*0120*/ 	.dword	_ZN34_INTERNAL_4a71ae40_4_k_cu_27f4010d6thrust24THRUST_300001_SM_1000_NS12placeholders2_4E
	.align		8
        /*0128*/ 	.dword	_ZN34_INTERNAL_4a71ae40_4_k_cu_27f4010d6thrust24THRUST_300001_SM_1000_NS12placeholders2_5E
	.align		8
        /*0130*/ 	.dword	_ZN34_INTERNAL_4a71ae40_4_k_cu_27f4010d6thrust24THRUST_300001_SM_1000_NS12placeholders2_6E
	.align		8
        /*0138*/ 	.dword	_ZN34_INTERNAL_4a71ae40_4_k_cu_27f4010d6thrust24THRUST_300001_SM_1000_NS12placeholders2_7E
	.align		8
        /*0140*/ 	.dword	_ZN34_INTERNAL_4a71ae40_4_k_cu_27f4010d6thrust24THRUST_300001_SM_1000_NS12placeholders2_8E
	.align		8
        /*0148*/ 	.dword	_ZN34_INTERNAL_4a71ae40_4_k_cu_27f4010d6thrust24THRUST_300001_SM_1000_NS12placeholders2_9E
	.align		8
        /*0150*/ 	.dword	_ZN34_INTERNAL_4a71ae40_4_k_cu_27f4010d6thrust24THRUST_300001_SM_1000_NS12placeholders3_10E
	.align		8
        /*0158*/ 	.dword	_ZN34_INTERNAL_4a71ae40_4_k_cu_27f4010d6thrust24THRUST_300001_SM_1000_NS3seqE
	.align		8
        /*0160*/ 	.dword	_ZN34_INTERNAL_4a71ae40_4_k_cu_27f4010d6thrust24THRUST_300001_SM_1000_NS6deviceE


//--------------------- .text._ZN3cub18CUB_300001_SM_10006detail11EmptyKernelIvEEvv --------------------------
	.section	.text._ZN3cub18CUB_300001_SM_10006detail11EmptyKernelIvEEvv,"ax",@progbits
	.align	128
        .global         _ZN3cub18CUB_300001_SM_10006detail11EmptyKernelIvEEvv
        .type           _ZN3cub18CUB_300001_SM_10006detail11EmptyKernelIvEEvv,@function
        .size           _ZN3cub18CUB_300001_SM_10006detail11EmptyKernelIvEEvv,(.L_x_73 - _ZN3cub18CUB_300001_SM_10006detail11EmptyKernelIvEEvv)
        .other          _ZN3cub18CUB_300001_SM_10006detail11EmptyKernelIvEEvv,@"STO_CUDA_ENTRY STV_DEFAULT"
_ZN3cub18CUB_300001_SM_10006detail11EmptyKernelIvEEvv:
.text._ZN3cub18CUB_300001_SM_10006detail11EmptyKernelIvEEvv:
[----:B------:R-:W-:Y:S01]  /*0000*/  LDC R1, c[0x0][0x37c] ;  /* 0x0000df00ff017b82 */ /* 0x000fe20000000800 */
[----:B------:R-:W-:Y:S05]  /*0010*/  EXIT ;  /* 0x000000000000794d */ /* 0x000fea0003800000 */
.L_x_0:
[----:B------:R-:W-:-:S00]  /*0020*/  BRA `(.L_x_0) ;  /* 0xfffffffc00fc7947 */ /* 0x000fc0000383ffff */
[----:B------:R-:W-:-:S00]  /*0030*/  NOP ;  /* 0x0000000000007918 */ /* 0x000fc00000000000 */
        /* <DEDUP_REMOVED lines=12> */
.L_x_73:


//--------------------- .text._Z6kernelfjjjP6float4P6float3Pi --------------------------
	.section	.text._Z6kernelfjjjP6float4P6float3Pi,"ax",@progbits
	.align	128
        .global         _Z6kernelfjjjP6float4P6float3Pi
        .type           _Z6kernelfjjjP6float4P6float3Pi,@function
        .size           _Z6kernelfjjjP6float4P6float3Pi,(.L_x_72 - _Z6kernelfjjjP6float4P6float3Pi)
        .other          _Z6kernelfjjjP6float4P6float3Pi,@"STO_CUDA_ENTRY STV_DEFAULT"
_Z6kernelfjjjP6float4P6float3Pi:
.text._Z6kernelfjjjP6float4P6float3Pi:
[----:B------:R-:W0:Y:S01]  /*0000*/  LDC R1, c[0x0][0x37c] ;  /* 0x0000df00ff017b82 */ /* 0x000e220000000800 */
[----:B------:R-:W1:Y:S07]  /*0010*/  S2R R3, SR_TID.Y ;  /* 0x0000000000037919 */ /* 0x000e6e0000002200 */
[----:B------:R-:W2:Y:S01]  /*0020*/  LDC R5, c[0x0][0x360] ;  /* 0x0000d800ff057b82 */ /* 0x000ea20000000800 */
[----:B------:R-:W3:Y:S01]  /*0030*/  LDCU UR8, c[0x0][0x388] ;  /* 0x00007100ff0877ac */ /* 0x000ee20008000800 */
[----:B------:R-:W-:Y:S01]  /*0040*/  BSSY.RECONVERGENT B0, `(.L_x_1) ;  /* 0x0000018000007945 */ /* 0x000fe20003800200 */
[----:B------:R-:W2:Y:S01]  /*0050*/  S2R R4, SR_TID.X ;  /* 0x0000000000047919 */ /* 0x000ea20000002100 */
[----:B0-----:R-:W-:-:S04]  /*0060*/  IADD3 R1, PT, PT, R1, -0x150, RZ ;  /* 0xfffffeb001017810 */ /* 0x001fc80007ffe0ff */
[----:B------:R-:W1:Y:S08]  /*0070*/  S2UR UR6, SR_CTAID.Y ;  /* 0x00000000000679c3 */ /* 0x000e700000002600 */
[----:B------:R-:W1:Y:S01]  /*0080*/  LDC R2, c[0x0][0x364] ;  /* 0x0000d900ff027b82 */ /* 0x000e620000000800 */
[----:B---3--:R-:W-:-:S07]  /*0090*/  UIADD3 UR4, UPT, UPT, UR8, -0x1, URZ ;  /* 0xffffffff08047890 */ /* 0x008fce000fffe0ff */
[----:B------:R-:W2:Y:S08]  /*00a0*/  S2UR UR5, SR_CTAID.X ;  /* 0x00000000000579c3 */ /* 0x000eb00000002500 */
[----:B------:R-:W0:Y:S01]  /*00b0*/  LDC R0, c[0x0][0x384] ;  /* 0x0000e100ff007b82 */ /* 0x000e220000000800 */
[----:B-1----:R-:W-:Y:S01]  /*00c0*/  IMAD R2, R2, UR6, R3 ;  /* 0x0000000602027c24 */ /* 0x002fe2000f8e0203 */
[----:B------:R-:W1:Y:S06]  /*00d0*/  LDCU.64 UR6, c[0x0][0x358] ;  /* 0x00006b00ff0677ac */ /* 0x000e6c0008000a00 */
[----:B------:R-:W3:Y:S01]  /*00e0*/  LDC R3, c[0x0][0x368] ;  /* 0x0000da00ff037b82 */ /* 0x000ee20000000800 */
[----:B------:R-:W-:Y:S01]  /*00f0*/  ISETP.GE.U32.AND P0, PT, R2, UR4, PT ;  /* 0x0000000402007c0c */ /* 0x000fe2000bf06070 */
[----:B--2---:R-:W-:-:S06]  /*0100*/  IMAD R5, R5, UR5, R4 ;  /* 0x0000000505057c24 */ /* 0x004fcc000f8e0204 */
[----:B------:R-:W2:Y:S01]  /*0110*/  S2UR UR5, SR_CTAID.Z ;  /* 0x00000000000579c3 */ /* 0x000ea20000002700 */
[----:B0-----:R-:W-:-:S04]  /*0120*/  IADD3 R4, PT, PT, R0, -0x1, RZ ;  /* 0xffffffff00047810 */ /* 0x001fc80007ffe0ff */
[----:B------:R-:W-:Y:S02]  /*0130*/  ISETP.LT.U32.OR P0, PT, R5, R4, !P0 ;  /* 0x000000040500720c */ /* 0x000fe40004701470 */
[----:B------:R-:W0:Y:S11]  /*0140*/  S2R R4, SR_TID.Z ;  /* 0x0000000000047919 */ /* 0x000e360000002300 */
[----:B-1----:R-:W-:Y:S05]  /*0150*/  @P0 BRA `(.L_x_2) ;  /* 0x0000000000180947 */ /* 0x002fea0003800000 */
[----:B------:R-:W1:Y:S01]  /*0160*/  LDCU UR4, c[0x0][0x38c] ;  /* 0x00007180ff0477ac */ /* 0x000e620008000800 */
[----:B0-23--:R-:W-:Y:S01]  /*0170*/  IMAD R3, R3, UR5, R4 ;  /* 0x0000000503037c24 */ /* 0x00dfe2000f8e0204 */
[----:B-1----:R-:W-:-:S06]  /*0180*/  UIADD3 UR4, UPT, UPT, UR4, -0x1, URZ ;  /* 0xffffffff04047890 */ /* 0x002fcc000fffe0ff */
[----:B------:R-:W-:-:S04]  /*0190*/  SHF.L.U32 R3, R3, UR4, RZ ;  /* 0x0000000403037c19 */ /* 0x000fc800080006ff */
[----:B------:R-:W-:-:S13]  /*01a0*/  ISETP.NE.AND P0, PT, R3, RZ, PT ;  /* 0x000000ff0300720c */ /* 0x000fda0003f05270 */
[----:B------:R-:W-:Y:S05]  /*01b0*/  @!P0 EXIT ;  /* 0x000000000000894d */ /* 0x000fea0003800000 */
.L_x_2:
[----:B--2---:R-:W-:Y:S05]  /*01c0*/  BSYNC.RECONVERGENT B0 ;  /* 0x0000000000007941 */ /* 0x004fea0003800200 */
.L_x_1:
[----:B---3--:R-:W0:Y:S01]  /*01d0*/  LDC R3, c[0x0][0x368] ;  /* 0x0000da00ff037b82 */ /* 0x008e220000000800 */
[----:B------:R-:W1:Y:S07]  /*01e0*/  LDCU UR4, c[0x0][0x380] ;  /* 0x00007000ff0477ac */ /* 0x000e6e0008000800 */
[----:B------:R-:W2:Y:S01]  /*01f0*/  LDC.64 R40, c[0x0][0x390] ;  /* 0x0000e400ff287b82 */ /* 0x000ea20000000a00 */
[----:B0-----:R-:W-:-:S04]  /*0200*/  IMAD R3, R3, UR5, R4 ;  /* 0x0000000503037c24 */ /* 0x001fc8000f8e0204 */
[----:B------:R-:W-:-:S04]  /*0210*/  IMAD R4, R3, UR8, R2 ;  /* 0x0000000803047c24 */ /* 0x000fc8000f8e0202 */
[C---:B------:R-:W-:Y:S01]  /*0220*/  IMAD R36, R4.reuse, R0, R5 ;  /* 0x0000000004247224 */ /* 0x040fe200078e0205 */
[----:B------:R-:W-:-:S03]  /*0230*/  IADD3 R4, PT, PT, R4, UR8, RZ ;  /* 0x0000000804047c10 */ /* 0x000fc6000fffe0ff */
[----:B--2---:R-:W-:-:S04]  /*0240*/  IMAD.WIDE R2, R36, 0x10, R40 ;  /* 0x0000001024027825 */ /* 0x004fc800078e0228 */
[----:B------:R-:W-:Y:S02]  /*0250*/  IMAD R17, R4, R0, R5 ;  /* 0x0000000004117224 */ /* 0x000fe400078e0205 */
[C---:B------:R-:W-:Y:S01]  /*0260*/  IMAD.WIDE R38, R0.reuse, 0x10, R2 ;  /* 0x0000001000267825 */ /* 0x040fe200078e0202 */
[----:B------:R-:W1:Y:S03]  /*0270*/  LDG.E.128 R4, desc[UR6][R2.64] ;  /* 0x0000000602047981 */ /* 0x000e66000c1e1d00 */
[----:B------:R-:W-:Y:S01]  /*0280*/  IMAD.WIDE R40, R17, 0x10, R40 ;  /* 0x0000001011287825 */ /* 0x000fe200078e0228 */
[----:B------:R-:W2:Y:S04]  /*0290*/  LDG.E.128 R8, desc[UR6][R38.64] ;  /* 0x0000000626087981 */ /* 0x000ea8000c1e1d00 */
[----:B------:R-:W3:Y:S01]  /*02a0*/  LDG.E.128 R12, desc[UR6][R38.64+0x10] ;  /* 0x00001006260c7981 */ /* 0x000ee2000c1e1d00 */
[----:B------:R-:W-:-:S03]  /*02b0*/  IMAD.WIDE R42, R0, 0x10, R40 ;  /* 0x00000010002a7825 */ /* 0x000fc600078e0228 */
[----:B------:R0:W4:Y:S04]  /*02c0*/  LDG.E.128 R16, desc[UR6][R2.64+0x10] ;  /* 0x0000100602107981 */ /* 0x000128000c1e1d00 */
[----:B------:R-:W5:Y:S04]  /*02d0*/  LDG.E.128 R20, desc[UR6][R40.64] ;  /* 0x0000000628147981 */ /* 0x000f68000c1e1d00 */
[----:B------:R-:W5:Y:S04]  /*02e0*/  LDG.E.128 R24, desc[UR6][R42.64] ;  /* 0x000000062a187981 */ /* 0x000f68000c1e1d00 */
[----:B------:R-:W5:Y:S04]  /*02f0*/  LDG.E.128 R28, desc[UR6][R42.64+0x10] ;  /* 0x000010062a1c7981 */ /* 0x000f68000c1e1d00 */
[----:B------:R-:W5:Y:S01]  /*0300*/  LDG.E.128 R32, desc[UR6][R40.64+0x10] ;  /* 0x0000100628207981 */ /* 0x000f62000c1e1d00 */
[----:B-1----:R-:W-:-:S02]  /*0310*/  FSETP.GE.AND P0, PT, R7, UR4, PT ;  /* 0x0000000407007c0b */ /* 0x002fc4000bf06000 */
[----:B--2---:R-:W-:Y:S02]  /*0320*/  FSETP.GE.AND P1, PT, R11, UR4, PT ;  /* 0x000000040b007c0b */ /* 0x004fe4000bf26000 */
[----:B------:R-:W-:Y:S02]  /*0330*/  SEL R0, RZ, 0x1, !P0 ;  /* 0x00000001ff007807 */ /* 0x000fe40004000000 */
[----:B---3--:R-:W-:Y:S02]  /*0340*/  FSETP.GE.AND P2, PT, R15, UR4, PT ;  /* 0x000000040f007c0b */ /* 0x008fe4000bf46000 */
[----:B0-----:R-:W-:Y:S02]  /*0350*/  SEL R3, RZ, 0x2, !P1 ;  /* 0x00000002ff037807 */ /* 0x001fe40004800000 */
[----:B------:R-:W-:Y:S02]  /*0360*/  SEL R2, RZ, 0x4, !P2 ;  /* 0x00000004ff027807 */ /* 0x000fe40005000000 */
[----:B----4-:R-:W-:-:S02]  /*0370*/  FSETP.GE.AND P0, PT, R19, UR4, PT ;  /* 0x0000000413007c0b */ /* 0x010fc4000bf06000 */
[----:B-----5:R-:W-:Y:S02]  /*0380*/  FSETP.GE.AND P1, PT, R23, UR4, PT ;  /* 0x0000000417007c0b */ /* 0x020fe4000bf26000 */
[----:B------:R-:W-:Y:S02]  /*0390*/  LOP3.LUT R2, R2, R3, R0, 0xfe, !PT ;  /* 0x0000000302027212 */ /* 0x000fe400078efe00 */
[----:B------:R-:W-:Y:S02]  /*03a0*/  SEL R0, RZ, 0x8, !P0 ;  /* 0x00000008ff007807 */ /* 0x000fe40004000000 */
[----:B------:R-:W-:Y:S02]  /*03b0*/  SEL R3, RZ, 0x10, !P1 ;  /* 0x00000010ff037807 */ /* 0x000fe40004800000 */
[----:B------:R-:W-:Y:S02]  /*03c0*/  FSETP.GE.AND P0, PT, R27, UR4, PT ;  /* 0x000000041b007c0b */ /* 0x000fe4000bf06000 */
[----:B------:R-:W-:-:S02]  /*03d0*/  FSETP.GE.AND P1, PT, R31, UR4, PT ;  /* 0x000000041f007c0b */ /* 0x000fc4000bf26000 */
[----:B------:R-:W-:Y:S02]  /*03e0*/  LOP3.LUT R3, R3, R0, R2, 0xfe, !PT ;  /* 0x0000000003037212 */ /* 0x000fe400078efe02 */
[----:B------:R-:W-:Y:S02]  /*03f0*/  FSETP.GE.AND P2, PT, R35, UR4, PT ;  /* 0x0000000423007c0b */ /* 0x000fe4000bf46000 */
[----:B------:R-:W-:Y:S02]  /*0400*/  SEL R2, RZ, 0x20, !P0 ;  /* 0x00000020ff027807 */ /* 0x000fe40004000000 */
[----:B------:R-:W-:Y:S02]  /*0410*/  SEL R37, RZ, 0x40, !P1 ;  /* 0x00000040ff257807 */ /* 0x000fe40004800000 */
[----:B------:R-:W-:Y:S02]  /*0420*/  SEL R0, RZ, 0x80, !P2 ;  /* 0x00000080ff007807 */ /* 0x000fe40005000000 */
[----:B------:R-:W-:-:S04]  /*0430*/  LOP3.LUT R37, R37, R2, R3, 0xfe, !PT ;  /* 0x0000000225257212 */ /* 0x000fc800078efe03 */
[----:B------:R-:W-:-:S04]  /*0440*/  LOP3.LUT R37, R0, R37, RZ, 0xfc, !PT ;  /* 0x0000002500257212 */ /* 0x000fc800078efcff */
[----:B------:R-:W-:-:S06]  /*0450*/  SHF.L.U32 R38, R37, 0x2, RZ ;  /* 0x0000000225267819 */ /* 0x000fcc00000006ff */
[----:B------:R-:W0:Y:S02]  /*0460*/  LDC R38, c[0x3][R38+0x4] ;  /* 0x00c0010026267b82 */ /* 0x000e240000000800 */
[----:B0-----:R-:W-:-:S13]  /*0470*/  ISETP.NE.AND P0, PT, R38, RZ, PT ;  /* 0x000000ff2600720c */ /* 0x001fda0003f05270 */
[----:B------:R-:W-:Y:S05]  /*0480*/  @!P0 EXIT ;  /* 0x000000000000894d */ /* 0x000fea0003800000 */
[----:B------:R-:W-:Y:S01]  /*0490*/  LOP3.LUT R0, R38, 0x1, RZ, 0xc0, !PT ;  /* 0x0000000126007812 */ /* 0x000fe200078ec0ff */
[----:B------:R-:W-:Y:S03]  /*04a0*/  BSSY.RECONVERGENT B2, `(.L_x_3) ;  /* 0x0000019000027945 */ /* 0x000fe60003800200 */
[----:B------:R-:W-:-:S13]  /*04b0*/  ISETP.NE.U32.AND P0, PT, R0, 0x1, PT ;  /* 0x000000010000780c */ /* 0x000fda0003f05070 */
[----:B------:R-:W-:Y:S05]  /*04c0*/  @P0 BRA `(.L_x_4) ;  /* 0x0000000000580947 */ /* 0x000fea0003800000 */
[C---:B------:R-:W-:Y:S01]  /*04d0*/  FADD R3, -R7.reuse, R11 ;  /* 0x0000000b07037221 */ /* 0x040fe20000000100 */
[----:B------:R-:W-:Y:S01]  /*04e0*/  FADD R0, -R7, UR4 ;  /* 0x0000000407007e21 */ /* 0x000fe20008000100 */
[----:B------:R-:W-:Y:S02]  /*04f0*/  BSSY.RECONVERGENT B3, `(.L_x_5) ;  /* 0x000000b000037945 */ /* 0x000fe40003800200 */
[----:B------:R-:W0:Y:S08]  /*0500*/  MUFU.RCP R2, R3 ;  /* 0x0000000300027308 */ /* 0x000e300000001000 */
[----:B------:R-:W1:Y:S01]  /*0510*/  FCHK P0, R0, R3 ;  /* 0x0000000300007302 */ /* 0x000e620000000000 */
[----:B0-----:R-:W-:-:S04]  /*0520*/  FFMA R39, -R3, R2, 1 ;  /* 0x3f80000003277423 */ /* 0x001fc80000000102 */
[----:B------:R-:W-:-:S04]  /*0530*/  FFMA R39, R2, R39, R2 ;  /* 0x0000002702277223 */ /* 0x000fc80000000002 */
[----:B------:R-:W-:-:S04]  /*0540*/  FFMA R2, R0, R39, RZ ;  /* 0x0000002700027223 */ /* 0x000fc800000000ff */
[----:B------:R-:W-:-:S04]  /*0550*/  FFMA R40, -R3, R2, R0 ;  /* 0x0000000203287223 */ /* 0x000fc80000000100 */
[----:B------:R-:W-:Y:S01]  /*0560*/  FFMA R39, R39, R40, R2 ;  /* 0x0000002827277223 */ /* 0x000fe20000000002 */
[----:B-1----:R-:W-:Y:S06]  /*0570*/  @!P0 BRA `(.L_x_6) ;  /* 0x0000000000088947 */ /* 0x002fec0003800000 */
[----:B------:R-:W-:-:S07]  /*0580*/  MOV R2, 0x5a0 ;  /* 0x000005a000027802 */ /* 0x000fce0000000f00 */
[----:B------:R-:W-:Y:S05]  /*0590*/  CALL.REL.NOINC `($__internal_0_$__cuda_sm3x_div_rn_noftz_f32_slowpath) ;  /* 0x00000020005c7944 */ /* 0x000fea0003c00000 */
.L_x_6:
[----:B------:R-:W-:Y:S05]  /*05a0*/  BSYNC.RECONVERGENT B3 ;  /* 0x0000000000037941 */ /* 0x000fea0003800200 */
.L_x_5:
[----:B------:R-:W-:Y:S01]  /*05b0*/  FADD R3, -R4, R8 ;  /* 0x0000000804037221 */ /* 0x000fe20000000100 */
[----:B------:R-:W-:Y:S01]  /*05c0*/  FADD R0, -R5, R9 ;  /* 0x0000000905007221 */ /* 0x000fe20000000100 */
[----:B------:R-:W-:Y:S02]  /*05d0*/  FADD R41, -R6, R10 ;  /* 0x0000000a06297221 */ /* 0x000fe40000000100 */
[-C--:B------:R-:W-:Y:S01]  /*05e0*/  FFMA R2, R3, R39.reuse, R4 ;  /* 0x0000002703027223 */ /* 0x080fe20000000004 */
[-C--:B------:R-:W-:Y:S01]  /*05f0*/  FFMA R3, R0, R39.reuse, R5 ;  /* 0x0000002700037223 */ /* 0x080fe20000000005 */
[----:B------:R-:W-:-:S04]  /*0600*/  FFMA R0, R41, R39, R6 ;  /* 0x0000002729007223 */ /* 0x000fc80000000006 */
[----:B------:R0:W-:Y:S04]  /*0610*/  STL.64 [R1], R2 ;  /* 0x0000000201007387 */ /* 0x0001e80000100a00 */
[----:B------:R0:W-:Y:S02]  /*0620*/  STL [R1+0x8], R0 ;  /* 0x0000080001007387 */ /* 0x0001e40000100800 */
.L_x_4:
[----:B------:R-:W-:Y:S05]  /*0630*/  BSYNC.RECONVERGENT B2 ;  /* 0x0000000000027941 */ /* 0x000fea0003800200 */
.L_x_3:
[----:B------:R-:W-:Y:S01]  /*0640*/  LOP3.LUT P0, RZ, R38, 0x2, RZ, 0xc0, !PT ;  /* 0x0000000226ff7812 */ /* 0x000fe2000780c0ff */
[----:B------:R-:W-:-:S12]  /*0650*/  BSSY.RECONVERGENT B2, `(.L_x_7) ;  /* 0x0000019000027945 */ /* 0x000fd80003800200 */
[----:B------:R-:W-:Y:S05]  /*0660*/  @!P0 BRA `(.L_x_8) ;  /* 0x00000000005c8947 */ /* 0x000fea0003800000 */
[----:B------:R-:W1:Y:S01]  /*0670*/  LDCU UR4, c[0x0][0x380] ;  /* 0x00007000ff0477ac */ /* 0x000e620008000800 */
[C---:B0-----:R-:W-:Y:S01]  /*0680*/  FADD R3, -R11.reuse, R15 ;  /* 0x0000000f0b037221 */ /* 0x041fe20000000100 */
[----:B------:R-:W-:Y:S03]  /*0690*/  BSSY.RECONVERGENT B3, `(.L_x_9) ;  /* 0x000000c000037945 */ /* 0x000fe60003800200 */
[----:B------:R-:W0:Y:S01]  /*06a0*/  MUFU.RCP R2, R3 ;  /* 0x0000000300027308 */ /* 0x000e220000001000 */
[----:B-1----:R-:W-:-:S07]  /*06b0*/  FADD R0, -R11, UR4 ;  /* 0x000000040b007e21 */ /* 0x002fce0008000100 */
        /* <DEDUP_REMOVED lines=9> */
.L_x_10:
[----:B------:R-:W-:Y:S05]  /*0750*/  BSYNC.RECONVERGENT B3 ;  /* 0x0000000000037941 */ /* 0x000fea0003800200 */
.L_x_9:
[----:B------:R-:W-:Y:S01]  /*0760*/  FADD R2, -R9, R13 ;  /* 0x0000000d09027221 */ /* 0x000fe20000000100 */
[----:B------:R-:W-:Y:S01]  /*0770*/  FADD R3, -R10, R14 ;  /* 0x0000000e0a037221 */ /* 0x000fe20000000100 */
[----:B------:R-:W-:Y:S02]  /*0780*/  FADD R41, -R8, R12 ;  /* 0x0000000c08297221 */ /* 0x000fe40000000100 */
[-C--:B------:R-:W-:Y:S01]  /*0790*/  FFMA R2, R2, R39.reuse, R9 ;  /* 0x0000002702027223 */ /* 0x080fe20000000009 */
[-C--:B------:R-:W-:Y:S01]  /*07a0*/  FFMA R3, R3, R39.reuse, R10 ;  /* 0x0000002703037223 */ /* 0x080fe2000000000a */
[----:B------:R-:W-:-:S04]  /*07b0*/  FFMA R0, R41, R39, R8 ;  /* 0x0000002729007223 */ /* 0x000fc80000000008 */
[----:B------:R1:W-:Y:S04]  /*07c0*/  STL.64 [R1+0x10], R2 ;  /* 0x0000100201007387 */ /* 0x0003e80000100a00 */
[----:B------:R1:W-:Y:S02]  /*07d0*/  STL [R1+0xc], R0 ;  /* 0x00000c0001007387 */ /* 0x0003e40000100800 */
.L_x_8:
[----:B------:R-:W-:Y:S05]  /*07e0*/  BSYNC.RECONVERGENT B2 ;  /* 0x0000000000027941 */ /* 0x000fea0003800200 */
.L_x_7:
[----:B------:R-:W-:Y:S01]  /*07f0*/  LOP3.LUT P0, RZ, R38, 0x4, RZ, 0xc0, !PT ;  /* 0x0000000426ff7812 */ /* 0x000fe2000780c0ff */
[----:B------:R-:W-:-:S12]  /*0800*/  BSSY.RECONVERGENT B2, `(.L_x_11) ;  /* 0x0000019000027945 */ /* 0x000fd80003800200 */
[----:B------:R-:W-:Y:S05]  /*0810*/  @!P0 BRA `(.L_x_12) ;  /* 0x00000000005c8947 */ /* 0x000fea0003800000 */
[----:B------:R-:W2:Y:S01]  /*0820*/  LDCU UR4, c[0x0][0x380] ;  /* 0x00007000ff0477ac */ /* 0x000ea20008000800 */
[C---:B01----:R-:W-:Y:S01]  /*0830*/  FADD R3, -R15.reuse, R19 ;  /* 0x000000130f037221 */ /* 0x043fe20000000100 */
[----:B------:R-:W-:Y:S03]  /*0840*/  BSSY.RECONVERGENT B3, `(.L_x_13) ;  /* 0x000000c000037945 */ /* 0x000fe60003800200 */
[----:B------:R-:W0:Y:S01]  /*0850*/  MUFU.RCP R2, R3 ;  /* 0x0000000300027308 */ /* 0x000e220000001000 */
[----:B--2---:R-:W-:-:S07]  /*0860*/  FADD R0, -R15, UR4 ;  /* 0x000000040f007e21 */ /* 0x004fce0008000100 */
        /* <DEDUP_REMOVED lines=9> */
.L_x_14:
[----:B------:R-:W-:Y:S05]  /*0900*/  BSYNC.RECONVERGENT B3 ;  /* 0x0000000000037941 */ /* 0x000fea0003800200 */
.L_x_13:
        /* <DEDUP_REMOVED lines=8> */
.L_x_12:
[----:B------:R-:W-:Y:S05]  /*0990*/  BSYNC.RECONVERGENT B2 ;  /* 0x0000000000027941 */ /* 0x000fea0003800200 */
.L_x_11:
[----:B------:R-:W-:Y:S01]  /*09a0*/  LOP3.LUT P0, RZ, R38, 0x8, RZ, 0xc0, !PT ;  /* 0x0000000826ff7812 */ /* 0x000fe2000780c0ff */
[----:B------:R-:W-:-:S12]  /*09b0*/  BSSY.RECONVERGENT B2, `(.L_x_15) ;  /* 0x0000019000027945 */ /* 0x000fd80003800200 */
[----:B------:R-:W-:Y:S05]  /*09c0*/  @!P0 BRA `(.L_x_16) ;  /* 0x00000000005c8947 */ /* 0x000fea0003800000 */
[----:B------:R-:W3:Y:S01]  /*09d0*/  LDCU UR4, c[0x0][0x380] ;  /* 0x00007000ff0477ac */ /* 0x000ee20008000800 */
[----:B012---:R-:W-:Y:S01]  /*09e0*/  FADD R3, R7, -R19 ;  /* 0x8000001307037221 */ /* 0x007fe20000000000 */
[----:B------:R-:W-:Y:S03]  /*09f0*/  BSSY.RECONVERGENT B3, `(.L_x_17) ;  /* 0x000000c000037945 */ /* 0x000fe60003800200 */
[----:B------:R-:W0:Y:S01]  /*0a00*/  MUFU.RCP R2, R3 ;  /* 0x0000000300027308 */ /* 0x000e220000001000 */
[----:B---3--:R-:W-:-:S07]  /*0a10*/  FADD R0, -R19, UR4 ;  /* 0x0000000413007e21 */ /* 0x008fce0008000100 */
        /* <DEDUP_REMOVED lines=9> */
.L_x_18:
[----:B------:R-:W-:Y:S05]  /*0ab0*/  BSYNC.RECONVERGENT B3 ;  /* 0x0000000000037941 */ /* 0x000fea0003800200 */
.L_x_17:
[--C-:B------:R-:W-:Y:S01]  /*0ac0*/  FADD R2, R5, -R17.reuse ;  /* 0x8000001105027221 */ /* 0x100fe20000000000 */
[----:B------:R-:W-:Y:S01]  /*0ad0*/  FADD R3, R6, -R18 ;  /* 0x8000001206037221 */ /* 0x000fe20000000000 */
[----:B------:R-:W-:Y:S02]  /*0ae0*/  FADD R41, R4, -R16 ;  /* 0x8000001004297221 */ /* 0x000fe40000000000 */
[-C--:B------:R-:W-:Y:S01]  /*0af0*/  FFMA R2, R2, R39.reuse, R17 ;  /* 0x0000002702027223 */ /* 0x080fe20000000011 */
[-C--:B------:R-:W-:Y:S01]  /*0b00*/  FFMA R3, R3, R39.reuse, R18 ;  /* 0x0000002703037223 */ /* 0x080fe20000000012 */
[----:B------:R-:W-:-:S04]  /*0b10*/  FFMA R0, R41, R39, R16 ;  /* 0x0000002729007223 */ /* 0x000fc80000000010 */
[----:B------:R3:W-:Y:S04]  /*0b20*/  STL.64 [R1+0x28], R2 ;  /* 0x0000280201007387 */ /* 0x0007e80000100a00 */
[----:B------:R3:W-:Y:S02]  /*0b30*/  STL [R1+0x24], R0 ;  /* 0x0000240001007387 */ /* 0x0007e40000100800 */
.L_x_16:
[----:B------:R-:W-:Y:S05]  /*0b40*/  BSYNC.RECONVERGENT B2 ;  /* 0x0000000000027941 */ /* 0x000fea0003800200 */
.L_x_15:
[----:B------:R-:W-:Y:S01]  /*0b50*/  LOP3.LUT P0, RZ, R38, 0x10, RZ, 0xc0, !PT ;  /* 0x0000001026ff7812 */ /* 0x000fe2000780c0ff */
[----:B------:R-:W-:-:S12]  /*0b60*/  BSSY.RECONVERGENT B2, `(.L_x_19) ;  /* 0x0000019000027945 */ /* 0x000fd80003800200 */
[----:B------:R-:W-:Y:S05]  /*0b70*/  @!P0 BRA `(.L_x_20) ;  /* 0x00000000005c8947 */ /* 0x000fea0003800000 */
[----:B------:R-:W4:Y:S01]  /*0b80*/  LDCU UR4, c[0x0][0x380] ;  /* 0x00007000ff0477ac */ /* 0x000f220008000800 */
[C---:B0123--:R-:W-:Y:S01]  /*0b90*/  FADD R3, -R23.reuse, R27 ;  /* 0x0000001b17037221 */ /* 0x04ffe20000000100 */
[----:B------:R-:W-:Y:S03]  /*0ba0*/  BSSY.RECONVERGENT B3, `(.L_x_21) ;  /* 0x000000c000037945 */ /* 0x000fe60003800200 */
[----:B------:R-:W0:Y:S01]  /*0bb0*/  MUFU.RCP R2, R3 ;  /* 0x0000000300027308 */ /* 0x000e220000001000 */
[----:B----4-:R-:W-:-:S07]  /*0bc0*/  FADD R0, -R23, UR4 ;  /* 0x0000000417007e21 */ /* 0x010fce0008000100 */
        /* <DEDUP_REMOVED lines=9> */
.L_x_22:
[----:B------:R-:W-:Y:S05]  /*0c60*/  BSYNC.RECONVERGENT B3 ;  /* 0x0000000000037941 */ /* 0x000fea0003800200 */
.L_x_21:
        /* <DEDUP_REMOVED lines=8> */
.L_x_20:
[----:B------:R-:W-:Y:S05]  /*0cf0*/  BSYNC.RECONVERGENT B2 ;  /* 0x0000000000027941 */ /* 0x000fea0003800200 */
.L_x_19:
[----:B------:R-:W-:Y:S01]  /*0d00*/  LOP3.LUT P0, RZ, R38, 0x20, RZ, 0xc0, !PT ;  /* 0x0000002026ff7812 */ /* 0x000fe2000780c0ff */
[----:B------:R-:W-:-:S12]  /*0d10*/  BSSY.RECONVERGENT B2, `(.L_x_23) ;  /* 0x0000019000027945 */ /* 0x000fd80003800200 */
[----:B------:R-:W-:Y:S05]  /*0d20*/  @!P0 BRA `(.L_x_24) ;  /* 0x00000000005c8947 */ /* 0x000fea0003800000 */
[----:B------:R-:W5:Y:S01]  /*0d30*/  LDCU UR4, c[0x0][0x380] ;  /* 0x00007000ff0477ac */ /* 0x000f620008000800 */
[C---:B01234-:R-:W-:Y:S01]  /*0d40*/  FADD R3, -R27.reuse, R31 ;  /* 0x0000001f1b037221 */ /* 0x05ffe20000000100 */
[----:B------:R-:W-:Y:S03]  /*0d50*/  BSSY.RECONVERGENT B3, `(.L_x_25) ;  /* 0x000000c000037945 */ /* 0x000fe60003800200 */
[----:B------:R-:W0:Y:S01]  /*0d60*/  MUFU.RCP R2, R3 ;  /* 0x0000000300027308 */ /* 0x000e220000001000 */
[----:B-----5:R-:W-:-:S07]  /*0d70*/  FADD R0, -R27, UR4 ;  /* 0x000000041b007e21 */ /* 0x020fce0008000100 */
        /* <DEDUP_REMOVED lines=9> */
.L_x_26:
[----:B------:R-:W-:Y:S05]  /*0e10*/  BSYNC.RECONVERGENT B3 ;  /* 0x0000000000037941 */ /* 0x000fea0003800200 */
.L_x_25:
        /* <DEDUP_REMOVED lines=8> */
.L_x_24:
[----:B------:R-:W-:Y:S05]  /*0ea0*/  BSYNC.RECONVERGENT B2 ;  /* 0x0000000000027941 */ /* 0x000fea0003800200 */
.L_x_23:
        /* <DEDUP_REMOVED lines=17> */
.L_x_30:
[----:B------:R-:W-:Y:S05]  /*0fc0*/  BSYNC.RECONVERGENT B3 ;  /* 0x0000000000037941 */ /* 0x000fea0003800200 */
.L_x_29:
        /* <DEDUP_REMOVED lines=8> */
.L_x_28:
[----:B------:R-:W-:Y:S05]  /*1050*/  BSYNC.RECONVERGENT B2 ;  /* 0x0000000000027941 */ /* 0x000fea0003800200 */
.L_x_27:
[----:B------:R-:W-:Y:S01]  /*1060*/  LOP3.LUT P0, RZ, R38, 0x80, RZ, 0xc0, !PT ;  /* 0x0000008026ff7812 */ /* 0x000fe2000780c0ff */
[----:B------:R-:W-:-:S12]  /*1070*/  BSSY.RECONVERGENT B2, `(.L_x_31) ;  /* 0x0000019000027945 */ /* 0x000fd80003800200 */
[----:B------:R-:W-:Y:S05]  /*1080*/  @!P0 BRA `(.L_x_32) ;  /* 0x00000000005c8947 */ /* 0x000fea0003800000 */
[----:B------:R-:W5:Y:S01]  /*1090*/  LDCU UR4, c[0x0][0x380] ;  /* 0x00007000ff0477ac */ /* 0x000f620008000800 */
[----:B01234-:R-:W-:Y:S01]  /*10a0*/  FADD R3, R23, -R35 ;  /* 0x8000002317037221 */ /* 0x01ffe20000000000 */
        /* <DEDUP_REMOVED lines=12> */
.L_x_34:
[----:B------:R-:W-:Y:S05]  /*1170*/  BSYNC.RECONVERGENT B3 ;  /* 0x0000000000037941 */ /* 0x000fea0003800200 */
.L_x_33:
        /* <DEDUP_REMOVED lines=8> */
.L_x_32:
[----:B------:R-:W-:Y:S05]  /*1200*/  BSYNC.RECONVERGENT B2 ;  /* 0x0000000000027941 */ /* 0x000fea0003800200 */
.L_x_31:
        /* <DEDUP_REMOVED lines=17> */
[----:B------:R-:W-:-:S07]  /*1320*/  MOV R7, R39 ;  /* 0x0000002700077202 */ /* 0x000fce0000000f00 */
.L_x_38:
[----:B------:R-:W-:Y:S05]  /*1330*/  BSYNC.RECONVERGENT B3 ;  /* 0x0000000000037941 */ /* 0x000fea0003800200 */
.L_x_37:
        /* <DEDUP_REMOVED lines=8> */
.L_x_36:
[----:B------:R-:W-:Y:S05]  /*13c0*/  BSYNC.RECONVERGENT B2 ;  /* 0x0000000000027941 */ /* 0x000fea0003800200 */
.L_x_35:
        /* <DEDUP_REMOVED lines=18> */
.L_x_42:
[----:B------:R-:W-:Y:S05]  /*14f0*/  BSYNC.RECONVERGENT B3 ;  /* 0x0000000000037941 */ /* 0x000fea0003800200 */
.L_x_41:
        /* <DEDUP_REMOVED lines=8> */
.L_x_40:
[----:B------:R-:W-:Y:S05]  /*1580*/  BSYNC.RECONVERGENT B2 ;  /* 0x0000000000027941 */ /* 0x000fea0003800200 */
.L_x_39:
        /* <DEDUP_REMOVED lines=18> */
.L_x_46:
[----:B------:R-:W-:Y:S05]  /*16b0*/  BSYNC.RECONVERGENT B3 ;  /* 0x0000000000037941 */ /* 0x000fea0003800200 */
.L_x_45:
        /* <DEDUP_REMOVED lines=8> */
.L_x_44:
[----:B------:R-:W-:Y:S05]  /*1740*/  BSYNC.RECONVERGENT B2 ;  /* 0x0000000000027941 */ /* 0x000fea0003800200 */
.L_x_43:
        /* <DEDUP_REMOVED lines=18> */
.L_x_50:
[----:B------:R-:W-:Y:S05]  /*1870*/  BSYNC.RECONVERGENT B3 ;  /* 0x0000000000037941 */ /* 0x000fea0003800200 */
.L_x_49:
        /* <DEDUP_REMOVED lines=8> */
.L_x_48:
[----:B------:R-:W-:Y:S05]  /*1900*/  BSYNC.RECONVERGENT B2 ;  /* 0x0000000000027941 */ /* 0x000fea0003800200 */
.L_x_47:
[----:B------:R-:W-:Y:S01]  /*1910*/  SHF.L.U32 R37, R37, 0x6, RZ ;  /* 0x0000000625257819 */ /* 0x000fe200000006ff */
[----:B------:R-:W-:Y:S01]  /*1920*/  BSSY.RECONVERGENT B0, `(.L_x_51) ;  /* 0x000007b000007945 */ /* 0x000fe20003800200 */
[----:B01234-:R-:W-:Y:S01]  /*1930*/  HFMA2 R0, -RZ, RZ, 0, 0 ;  /* 0x00000000ff007431 */ /* 0x01ffe200000001ff */
[----:B------:R-:W-:Y:S01]  /*1940*/  MOV R2, RZ ;  /* 0x000000ff00027202 */ /* 0x000fe20000000f00 */
[----:B------:R-:W0:Y:S02]  /*1950*/  LDC R4, c[0x3][R37+0x404] ;  /* 0x00c1010025047b82 */ /* 0x000e240000000800 */
[----:B0-----:R-:W-:-:S13]  /*1960*/  ISETP.GE.AND P0, PT, R4, RZ, PT ;  /* 0x000000ff0400720c */ /* 0x001fda0003f06270 */
[----:B------:R-:W-:Y:S05]  /*1970*/  @!P0 BRA `(.L_x_52) ;  /* 0x0000000400d48947 */ /* 0x000fea0003800000 */
[--C-:B------:R-:W-:Y:S02]  /*1980*/  IMAD R8, R4, 0xc, R1.reuse ;  /* 0x0000000c04087824 */ /* 0x100fe400078e0201 */
[----:B------:R-:W0:Y:S03]  /*1990*/  LDC.64 R4, c[0x3][R37+0x408] ;  /* 0x00c1020025047b82 */ /* 0x000e260000000a00 */
[----:B------:R-:W2:Y:S04]  /*19a0*/  LDL R2, [R8] ;  /* 0x0000000008027983 */ /* 0x000ea80000100800 */
[----:B------:R-:W2:Y:S04]  /*19b0*/  LDL R3, [R8+0x4] ;  /* 0x0000040008037983 */ /* 0x000ea80000100800 */
[----:B------:R-:W3:Y:S01]  /*19c0*/  LDL R0, [R8+0x8] ;  /* 0x0000080008007983 */ /* 0x000ee20000100800 */
[----:B0-----:R-:W-:-:S03]  /*19d0*/  IMAD R11, R4, 0xc, R1 ;  /* 0x0000000c040b7824 */ /* 0x001fc600078e0201 */
[----:B--2---:R0:W-:Y:S04]  /*19e0*/  STL.64 [R1+0x90], R2 ;  /* 0x0000900201007387 */ /* 0x0041e80000100a00 */
[----:B---3--:R1:W-:Y:S04]  /*19f0*/  STL [R1+0x98], R0 ;  /* 0x0000980001007387 */ /* 0x0083e80000100800 */
[----:B------:R-:W2:Y:S04]  /*1a00*/  LDL R6, [R11+0x4] ;  /* 0x000004000b067983 */ /* 0x000ea80000100800 */
[----:B------:R-:W2:Y:S04]  /*1a10*/  LDL R7, [R11+0x8] ;  /* 0x000008000b077983 */ /* 0x000ea80000100800 */
[----:B------:R-:W3:Y:S01]  /*1a20*/  LDL R4, [R11] ;  /* 0x000000000b047983 */ /* 0x000ee20000100800 */
[----:B------:R-:W-:Y:S01]  /*1a30*/  IMAD R5, R5, 0xc, R1 ;  /* 0x0000000c05057824 */ /* 0x000fe200078e0201 */
[----:B------:R-:W4:Y:S02]  /*1a40*/  LDC R12, c[0x3][R37+0x410] ;  /* 0x00c10400250c7b82 */ /* 0x000f240000000800 */
[----:B--2---:R2:W-:Y:S04]  /*1a50*/  STL.64 [R1+0xa0], R6 ;  /* 0x0000a00601007387 */ /* 0x0045e80000100a00 */
[----:B---3--:R2:W-:Y:S04]  /*1a60*/  STL [R1+0x9c], R4 ;  /* 0x00009c0401007387 */ /* 0x0085e80000100800 */
[----:B------:R-:W3:Y:S04]  /*1a70*/  LDL R8, [R5] ;  /* 0x0000000005087983 */ /* 0x000ee80000100800 */
[----:B------:R-:W3:Y:S04]  /*1a80*/  LDL R9, [R5+0x4] ;  /* 0x0000040005097983 */ /* 0x000ee80000100800 */
[----:B------:R-:W5:Y:S01]  /*1a90*/  LDL R10, [R5+0x8] ;  /* 0x00000800050a7983 */ /* 0x000f620000100800 */
[----:B----4-:R-:W-:-:S02]  /*1aa0*/  ISETP.GE.AND P1, PT, R12, RZ, PT ;  /* 0x000000ff0c00720c */ /* 0x010fc40003f26270 */
[----:B0-----:R-:W-:Y:S02]  /*1ab0*/  MOV R2, 0x3 ;  /* 0x0000000300027802 */ /* 0x001fe40000000f00 */
[----:B-1----:R-:W-:Y:S01]  /*1ac0*/  MOV R0, 0x1 ;  /* 0x0000000100007802 */ /* 0x002fe20000000f00 */
[----:B---3--:R2:W-:Y:S04]  /*1ad0*/  STL.64 [R1+0xa8], R8 ;  /* 0x0000a80801007387 */ /* 0x0085e80000100a00 */
[----:B-----5:R2:W-:Y:S04]  /*1ae0*/  STL [R1+0xb0], R10 ;  /* 0x0000b00a01007387 */ /* 0x0205e80000100800 */
[----:B------:R-:W-:Y:S05]  /*1af0*/  @!P1 BRA `(.L_x_52) ;  /* 0x0000000400749947 */ /* 0x000fea0003800000 */
[--C-:B------:R-:W-:Y:S01]  /*1b00*/  IMAD R12, R12, 0xc, R1.reuse ;  /* 0x0000000c0c0c7824 */ /* 0x100fe200078e0201 */
[----:B--2---:R-:W0:Y:S04]  /*1b10*/  LDC R4, c[0x3][R37+0x414] ;  /* 0x00c1050025047b82 */ /* 0x004e280000000800 */
[----:B------:R-:W2:Y:S04]  /*1b20*/  LDL R2, [R12+0x4] ;  /* 0x000004000c027983 */ /* 0x000ea80000100800 */
[----:B------:R-:W2:Y:S01]  /*1b30*/  LDL R3, [R12+0x8] ;  /* 0x000008000c037983 */ /* 0x000ea20000100800 */
[----:B------:R-:W1:Y:S03]  /*1b40*/  LDC.64 R8, c[0x3][R37+0x418] ;  /* 0x00c1060025087b82 */ /* 0x000e660000000a00 */
[----:B------:R-:W3:Y:S01]  /*1b50*/  LDL R0, [R12] ;  /* 0x000000000c007983 */ /* 0x000ee20000100800 */
[----:B0-----:R-:W-:-:S03]  /*1b60*/  IMAD R7, R4, 0xc, R1 ;  /* 0x0000000c04077824 */ /* 0x001fc600078e0201 */
[----:B--2---:R0:W-:Y:S04]  /*1b70*/  STL.64 [R1+0xb8], R2 ;  /* 0x0000b80201007387 */ /* 0x0041e80000100a00 */
[----:B---3--:R2:W-:Y:S04]  /*1b80*/  STL [R1+0xb4], R0 ;  /* 0x0000b40001007387 */ /* 0x0085e80000100800 */
[----:B------:R-:W3:Y:S04]  /*1b90*/  LDL R4, [R7] ;  /* 0x0000000007047983 */ /* 0x000ee80000100800 */
[----:B------:R-:W3:Y:S04]  /*1ba0*/  LDL R5, [R7+0x4] ;  /* 0x0000040007057983 */ /* 0x000ee80000100800 */
[----:B------:R-:W4:Y:S01]  /*1bb0*/  LDL R6, [R7+0x8] ;  /* 0x0000080007067983 */ /* 0x000f220000100800 */
[----:B-1----:R-:W-:-:S03]  /*1bc0*/  IMAD R8, R8, 0xc, R1 ;  /* 0x0000000c08087824 */ /* 0x002fc600078e0201 */
[----:B---3--:R1:W-:Y:S04]  /*1bd0*/  STL.64 [R1+0xc0], R4 ;  /* 0x0000c00401007387 */ /* 0x0083e80000100a00 */
[----:B----4-:R1:W-:Y:S04]  /*1be0*/  STL [R1+0xc8], R6 ;  /* 0x0000c80601007387 */ /* 0x0103e80000100800 */
[----:B------:R-:W3:Y:S04]  /*1bf0*/  LDL R12, [R8+0x4] ;  /* 0x00000400080c7983 */ /* 0x000ee80000100800 */
[----:B------:R-:W3:Y:S04]  /*1c00*/  LDL R13, [R8+0x8] ;  /* 0x00000800080d7983 */ /* 0x000ee80000100800 */
[----:B------:R-:W4:Y:S01]  /*1c10*/  LDL R10, [R8] ;  /* 0x00000000080a7983 */ /* 0x000f220000100800 */
[----:B------:R-:W-:Y:S01]  /*1c20*/  ISETP.GE.AND P1, PT, R9, RZ, PT ;  /* 0x000000ff0900720c */ /* 0x000fe20003f26270 */
[----:B0-----:R-:W-:Y:S01]  /*1c30*/  HFMA2 R2, -RZ, RZ, 0, 3.5762786865234375e-07 ;  /* 0x00000006ff027431 */ /* 0x001fe200000001ff */
[----:B--2---:R-:W-:Y:S01]  /*1c40*/  MOV R0, 0x2 ;  /* 0x0000000200007802 */ /* 0x004fe20000000f00 */
[----:B---3--:R1:W-:Y:S04]  /*1c50*/  STL.64 [R1+0xd0], R12 ;  /* 0x0000d00c01007387 */ /* 0x0083e80000100a00 */
[----:B----4-:R1:W-:Y:S06]  /*1c60*/  STL [R1+0xcc], R10 ;  /* 0x0000cc0a01007387 */ /* 0x0103ec0000100800 */
[----:B------:R-:W-:Y:S05]  /*1c70*/  @!P1 BRA `(.L_x_52) ;  /* 0x0000000400149947 */ /* 0x000fea0003800000 */
[--C-:B------:R-:W-:Y:S01]  /*1c80*/  IMAD R9, R9, 0xc, R1.reuse ;  /* 0x0000000c09097824 */ /* 0x100fe200078e0201 */
[----:B-1----:R-:W0:Y:S04]  /*1c90*/  LDC.64 R4, c[0x3][R37+0x420] ;  /* 0x00c1080025047b82 */ /* 0x002e280000000a00 */
        /* <DEDUP_REMOVED lines=37> */
[----:B------:R-:W4:Y:S04]  /*1ef0*/  LDL R12, [R8+0x4] ;  /* 0x00000400080c7983 */ /* 0x000f280000100800 */
[----:B------:R-:W4:Y:S04]  /*1f00*/  LDL R13, [R8+0x8] ;  /* 0x00000800080d7983 */ /* 0x000f280000100800 */
[----:B------:R-:W5:Y:S01]  /*1f10*/  LDL R10, [R8] ;  /* 0x00000000080a7983 */ /* 0x000f620000100800 */
[----:B------:R-:W-:Y:S01]  /*1f20*/  ISETP.GE.AND P1, PT, R9, RZ, PT ;  /* 0x000000ff0900720c */ /* 0x000fe20003f26270 */
[----:B0-----:R-:W-:Y:S01]  /*1f30*/  HFMA2 R2, -RZ, RZ, 0, 7.152557373046875e-07 ;  /* 0x0000000cff027431 */ /* 0x001fe200000001ff */
[----:B--2---:R-:W-:Y:S01]  /*1f40*/  MOV R0, 0x4 ;  /* 0x0000000400007802 */ /* 0x004fe20000000f00 */
[----:B----4-:R3:W-:Y:S04]  /*1f50*/  STL.64 [R1+0x118], R12 ;  /* 0x0001180c01007387 */ /* 0x0107e80000100a00 */
[----:B-----5:R3:W-:Y:S06]  /*1f60*/  STL [R1+0x114], R10 ;  /* 0x0001140a01007387 */ /* 0x0207ec0000100800 */
[----:B------:R-:W-:Y:S05]  /*1f70*/  @!P1 BRA `(.L_x_52) ;  /* 0x0000000000549947 */ /* 0x000fea0003800000 */
[--C-:B------:R-:W-:Y:S01]  /*1f80*/  IMAD R9, R9, 0xc, R1.reuse ;  /* 0x0000000c09097824 */ /* 0x100fe200078e0201 */
[----:B---3--:R-:W0:Y:S04]  /*1f90*/  LDC.64 R4, c[0x3][R37+0x438] ;  /* 0x00c10e0025047b82 */ /* 0x008e280000000a00 */
        /* <DEDUP_REMOVED lines=9> */
[----:B------:R-:W-:-:S03]  /*2030*/  IMAD R5, R5, 0xc, R1 ;  /* 0x0000000c05057824 */ /* 0x000fc600078e0201 */
[----:B--2---:R4:W-:Y:S04]  /*2040*/  STL.64 [R1+0x130], R6 ;  /* 0x0001300601007387 */ /* 0x0049e80000100a00 */
[----:B---3--:R4:W-:Y:S04]  /*2050*/  STL [R1+0x12c], R4 ;  /* 0x00012c0401007387 */ /* 0x0089e80000100800 */
[----:B------:R-:W2:Y:S04]  /*2060*/  LDL R8, [R5] ;  /* 0x0000000005087983 */ /* 0x000ea80000100800 */
[----:B------:R-:W2:Y:S04]  /*2070*/  LDL R9, [R5+0x4] ;  /* 0x0000040005097983 */ /* 0x000ea80000100800 */
[----:B------:R-:W3:Y:S01]  /*2080*/  LDL R10, [R5+0x8] ;  /* 0x00000800050a7983 */ /* 0x000ee20000100800 */
[----:B0-----:R-:W-:-:S02]  /*2090*/  MOV R2, 0xf ;  /* 0x0000000f00027802 */ /* 0x001fc40000000f00 */
[----:B-1----:R-:W-:Y:S01]  /*20a0*/  MOV R0, 0x5 ;  /* 0x0000000500007802 */ /* 0x002fe20000000f00 */
[----:B--2---:R4:W-:Y:S04]  /*20b0*/  STL.64 [R1+0x138], R8 ;  /* 0x0001380801007387 */ /* 0x0049e80000100a00 */
[----:B---3--:R4:W-:Y:S02]  /*20c0*/  STL [R1+0x140], R10 ;  /* 0x0001400a01007387 */ /* 0x0089e40000100800 */
.L_x_52:
[----:B------:R-:W-:Y:S05]  /*20d0*/  BSYNC.RECONVERGENT B0 ;  /* 0x0000000000007941 */ /* 0x000fea0003800200 */
.L_x_51:
[----:B-1234-:R-:W0:Y:S02]  /*20e0*/  LDC.64 R4, c[0x0][0x3a0] ;  /* 0x0000e800ff047b82 */ /* 0x01ee240000000a00 */
[----:B0-----:R-:W-:-:S05]  /*20f0*/  IMAD.WIDE R4, R36, 0x4, R4 ;  /* 0x0000000424047825 */ /* 0x001fca00078e0204 */
[----:B------:R0:W-:Y:S01]  /*2100*/  STG.E desc[UR6][R4.64], R0 ;  /* 0x0000000004007986 */ /* 0x0001e2000c101906 */
[----:B------:R-:W-:Y:S05]  /*2110*/  @!P0 EXIT ;  /* 0x000000000000894d */ /* 0x000fea0003800000 */
[----:B------:R-:W1:Y:S01]  /*2120*/  LDCU.64 UR4, c[0x0][0x398] ;  /* 0x00007300ff0477ac */ /* 0x000e620008000a00 */
[----:B0-----:R-:W-:Y:S01]  /*2130*/  IADD3 R0, PT, PT, -R2, RZ, RZ ;  /* 0x000000ff02007210 */ /* 0x001fe20007ffe1ff */
[----:B------:R-:W-:Y:S01]  /*2140*/  BSSY.RECONVERGENT B0, `(.L_x_53) ;  /* 0x000004f000007945 */ /* 0x000fe20003800200 */
[----:B------:R-:W-:Y:S01]  /*2150*/  IADD3 R4, PT, PT, R1, 0x98, RZ ;  /* 0x0000009801047810 */ /* 0x000fe20007ffe0ff */
[----:B------:R-:W0:Y:S01]  /*2160*/  LDCU UR8, c[0x3][URZ] ;  /* 0x00c00000ff0877ac */ /* 0x000e220008000800 */
[----:B------:R-:W-:Y:S01]  /*2170*/  ISETP.GE.AND P0, PT, R0, RZ, PT ;  /* 0x000000ff0000720c */ /* 0x000fe20003f06270 */
[----:B-1----:R-:W-:-:S04]  /*2180*/  UIADD3 UR4, UP0, UPT, UR4, 0x8, URZ ;  /* 0x0000000804047890 */ /* 0x002fc8000ff1e0ff */
[----:B------:R-:W-:Y:S01]  /*2190*/  UIADD3.X UR5, UPT, UPT, URZ, UR5, URZ, UP0, !UPT ;  /* 0x00000005ff057290 */ /* 0x000fe200087fe4ff */
[----:B0-----:R-:W-:Y:S01]  /*21a0*/  IMAD R5, R36, UR8, RZ ;  /* 0x0000000824057c24 */ /* 0x001fe2000f8e02ff */
[----:B------:R-:W-:-:S04]  /*21b0*/  MOV R2, UR4 ;  /* 0x0000000400027c02 */ /* 0x000fc80008000f00 */
[----:B------:R-:W-:Y:S02]  /*21c0*/  MOV R3, UR5 ;  /* 0x0000000500037c02 */ /* 0x000fe40008000f00 */
[----:B------:R-:W-:Y:S05]  /*21d0*/  @P0 BRA `(.L_x_54) ;  /* 0x0000000400140947 */ /* 0x000fea0003800000 */
[----:B------:R-:W-:Y:S01]  /*21e0*/  IADD3 R6, PT, PT, -R0, RZ, RZ ;  /* 0x000000ff00067210 */ /* 0x000fe20007ffe1ff */
[----:B------:R-:W-:Y:S01]  /*21f0*/  BSSY.RECONVERGENT B1, `(.L_x_55) ;  /* 0x0000029000017945 */ /* 0x000fe20003800200 */
[----:B------:R-:W-:Y:S02]  /*2200*/  PLOP3.LUT P0, PT, PT, PT, PT, 0x80, 0x8 ;  /* 0x000000000008781c */ /* 0x000fe40003f0f070 */
[----:B------:R-:W-:-:S13]  /*2210*/  ISETP.GT.AND P1, PT, R6, 0x3, PT ;  /* 0x000000030600780c */ /* 0x000fda0003f24270 */
[----:B------:R-:W-:Y:S05]  /*2220*/  @!P1 BRA `(.L_x_56) ;  /* 0x0000000000949947 */ /* 0x000fea0003800000 */
[----:B------:R-:W-:-:S13]  /*2230*/  PLOP3.LUT P0, PT, PT, PT, PT, 0x8, 0x80 ;  /* 0x000000000080781c */ /* 0x000fda0003f0e170 */
.L_x_57:
[----:B0-----:R-:W2:Y:S04]  /*2240*/  LDL R15, [R4+-0x8] ;  /* 0xfffff800040f7983 */ /* 0x001ea80000100800 */
[----:B------:R-:W3:Y:S04]  /*2250*/  LDL R17, [R4+-0x4] ;  /* 0xfffffc0004117983 */ /* 0x000ee80000100800 */
[----:B------:R-:W4:Y:S04]  /*2260*/  LDL R19, [R4] ;  /* 0x0000000004137983 */ /* 0x000f280000100800 */
[----:B------:R-:W5:Y:S04]  /*2270*/  LDL R21, [R4+0x4] ;  /* 0x0000040004157983 */ /* 0x000f680000100800 */
[----:B------:R-:W5:Y:S04]  /*2280*/  LDL R23, [R4+0x8] ;  /* 0x0000080004177983 */ /* 0x000f680000100800 */
[----:B------:R-:W5:Y:S04]  /*2290*/  LDL R25, [R4+0xc] ;  /* 0x00000c0004197983 */ /* 0x000f680000100800 */
[----:B------:R-:W5:Y:S04]  /*22a0*/  LDL R27, [R4+0x10] ;  /* 0x00001000041b7983 */ /* 0x000f680000100800 */
[----:B------:R-:W5:Y:S04]  /*22b0*/  LDL R29, [R4+0x14] ;  /* 0x00001400041d7983 */ /* 0x000f680000100800 */
[----:B------:R-:W5:Y:S04]  /*22c0*/  LDL R31, [R4+0x18] ;  /* 0x00001800041f7983 */ /* 0x000f680000100800 */
[----:B------:R-:W5:Y:S04]  /*22d0*/  LDL R33, [R4+0x1c] ;  /* 0x00001c0004217983 */ /* 0x000f680000100800 */
[----:B------:R-:W5:Y:S04]  /*22e0*/  LDL R35, [R4+0x20] ;  /* 0x0000200004237983 */ /* 0x000f680000100800 */
[----:B------:R0:W5:Y:S01]  /*22f0*/  LDL R37, [R4+0x24] ;  /* 0x0000240004257983 */ /* 0x0001620000100800 */
[C---:B------:R-:W-:Y:S01]  /*2300*/  IADD3 R9, PT, PT, R5.reuse, 0x1, RZ ;  /* 0x0000000105097810 */ /* 0x040fe20007ffe0ff */
[C---:B------:R-:W-:Y:S01]  /*2310*/  IMAD.WIDE R6, R5.reuse, 0xc, R2 ;  /* 0x0000000c05067825 */ /* 0x040fe200078e0202 */
[----:B------:R-:W-:-:S02]  /*2320*/  IADD3 R11, PT, PT, R5, 0x2, RZ ;  /* 0x00000002050b7810 */ /* 0x000fc40007ffe0ff */
[----:B------:R-:W-:Y:S01]  /*2330*/  IADD3 R13, PT, PT, R5, 0x3, RZ ;  /* 0x00000003050d7810 */ /* 0x000fe20007ffe0ff */
[--C-:B------:R-:W-:Y:S01]  /*2340*/  IMAD.WIDE R8, R9, 0xc, R2.reuse ;  /* 0x0000000c09087825 */ /* 0x100fe200078e0202 */
[----:B------:R-:W-:Y:S02]  /*2350*/  IADD3 R0, PT, PT, R0, 0x4, RZ ;  /* 0x0000000400007810 */ /* 0x000fe40007ffe0ff */
[----:B------:R-:W-:Y:S01]  /*2360*/  IADD3 R5, PT, PT, R5, 0x4, RZ ;  /* 0x0000000405057810 */ /* 0x000fe20007ffe0ff */
[--C-:B------:R-:W-:Y:S01]  /*2370*/  IMAD.WIDE R10, R11, 0xc, R2.reuse ;  /* 0x0000000c0b0a7825 */ /* 0x100fe200078e0202 */
[----:B------:R-:W-:Y:S02]  /*2380*/  ISETP.GE.AND P1, PT, R0, -0x3, PT ;  /* 0xfffffffd0000780c */ /* 0x000fe40003f26270 */
[----:B0-----:R-:W-:Y:S01]  /*2390*/  IADD3 R4, PT, PT, R4, 0x30, RZ ;  /* 0x0000003004047810 */ /* 0x001fe20007ffe0ff */
[----:B------:R-:W-:Y:S01]  /*23a0*/  IMAD.WIDE R12, R13, 0xc, R2 ;  /* 0x0000000c0d0c7825 */ /* 0x000fe200078e0202 */
[----:B--2---:R0:W-:Y:S04]  /*23b0*/  STG.E desc[UR6][R6.64+-0x8], R15 ;  /* 0xfffff80f06007986 */ /* 0x0041e8000c101906 */
[----:B---3--:R0:W-:Y:S04]  /*23c0*/  STG.E desc[UR6][R6.64+-0x4], R17 ;  /* 0xfffffc1106007986 */ /* 0x0081e8000c101906 */
[----:B----4-:R0:W-:Y:S04]  /*23d0*/  STG.E desc[UR6][R6.64], R19 ;  /* 0x0000001306007986 */ /* 0x0101e8000c101906 */
[----:B-----5:R0:W-:Y:S04]  /*23e0*/  STG.E desc[UR6][R8.64+-0x8], R21 ;  /* 0xfffff81508007986 */ /* 0x0201e8000c101906 */
[----:B------:R0:W-:Y:S04]  /*23f0*/  STG.E desc[UR6][R8.64+-0x4], R23 ;  /* 0xfffffc1708007986 */ /* 0x0001e8000c101906 */
[----:B------:R0:W-:Y:S04]  /*2400*/  STG.E desc[UR6][R8.64], R25 ;  /* 0x0000001908007986 */ /* 0x0001e8000c101906 */
[----:B------:R0:W-:Y:S04]  /*2410*/  STG.E desc[UR6][R10.64+-0x8], R27 ;  /* 0xfffff81b0a007986 */ /* 0x0001e8000c101906 */
[----:B------:R0:W-:Y:S04]  /*2420*/  STG.E desc[UR6][R10.64+-0x4], R29 ;  /* 0xfffffc1d0a007986 */ /* 0x0001e8000c101906 */
[----:B------:R0:W-:Y:S04]  /*2430*/  STG.E desc[UR6][R10.64], R31 ;  /* 0x0000001f0a007986 */ /* 0x0001e8000c101906 */
[----:B------:R0:W-:Y:S04]  /*2440*/  STG.E desc[UR6][R12.64+-0x8], R33 ;  /* 0xfffff8210c007986 */ /* 0x0001e8000c101906 */
[----:B------:R0:W-:Y:S04]  /*2450*/  STG.E desc[UR6][R12.64+-0x4], R35 ;  /* 0xfffffc230c007986 */ /* 0x0001e8000c101906 */
[----:B------:R0:W-:Y:S01]  /*2460*/  STG.E desc[UR6][R12.64], R37 ;  /* 0x000000250c007986 */ /* 0x0001e2000c101906 */
[----:B------:R-:W-:Y:S05]  /*2470*/  @!P1 BRA `(.L_x_57) ;  /* 0xfffffffc00709947 */ /* 0x000fea000383ffff */
.L_x_56:
[----:B------:R-:W-:Y:S05]  /*2480*/  BSYNC.RECONVERGENT B1 ;  /* 0x0000000000017941 */ /* 0x000fea0003800200 */
.L_x_55:
[----:B0-----:R-:W-:Y:S01]  /*2490*/  IADD3 R6, PT, PT, -R0, RZ, RZ ;  /* 0x000000ff00067210 */ /* 0x001fe20007ffe1ff */
[----:B------:R-:W-:Y:S03]  /*24a0*/  BSSY.RECONVERGENT B1, `(.L_x_58) ;  /* 0x0000016000017945 */ /* 0x000fe60003800200 */
[----:B------:R-:W-:-:S13]  /*24b0*/  ISETP.GT.AND P1, PT, R6, 0x1, PT ;  /* 0x000000010600780c */ /* 0x000fda0003f24270 */
[----:B------:R-:W-:Y:S05]  /*24c0*/  @!P1 BRA `(.L_x_59) ;  /* 0x00000000004c9947 */ /* 0x000fea0003800000 */
[----:B------:R-:W2:Y:S04]  /*24d0*/  LDL R11, [R4+-0x8] ;  /* 0xfffff800040b7983 */ /* 0x000ea80000100800 */
[----:B------:R-:W3:Y:S04]  /*24e0*/  LDL R13, [R4+-0x4] ;  /* 0xfffffc00040d7983 */ /* 0x000ee80000100800 */
[----:B------:R-:W4:Y:S04]  /*24f0*/  LDL R15, [R4] ;  /* 0x00000000040f7983 */ /* 0x000f280000100800 */
[----:B------:R-:W5:Y:S04]  /*2500*/  LDL R17, [R4+0x4] ;  /* 0x0000040004117983 */ /* 0x000f680000100800 */
[----:B------:R-:W5:Y:S04]  /*2510*/  LDL R19, [R4+0x8] ;  /* 0x0000080004137983 */ /* 0x000f680000100800 */
[----:B------:R0:W5:Y:S01]  /*2520*/  LDL R21, [R4+0xc] ;  /* 0x00000c0004157983 */ /* 0x0001620000100800 */
[C---:B------:R-:W-:Y:S01]  /*2530*/  IADD3 R9, PT, PT, R5.reuse, 0x1, RZ ;  /* 0x0000000105097810 */ /* 0x040fe20007ffe0ff */
[----:B------:R-:W-:Y:S01]  /*2540*/  IMAD.WIDE R6, R5, 0xc, R2 ;  /* 0x0000000c05067825 */ /* 0x000fe200078e0202 */
[----:B------:R-:W-:-:S02]  /*2550*/  PLOP3.LUT P0, PT, PT, PT, PT, 0x8, 0x80 ;  /* 0x000000000080781c */ /* 0x000fc40003f0e170 */
[----:B------:R-:W-:Y:S01]  /*2560*/  IADD3 R0, PT, PT, R0, 0x2, RZ ;  /* 0x0000000200007810 */ /* 0x000fe20007ffe0ff */
[----:B------:R-:W-:Y:S01]  /*2570*/  IMAD.WIDE R8, R9, 0xc, R2 ;  /* 0x0000000c09087825 */ /* 0x000fe200078e0202 */
[----:B------:R-:W-:Y:S02]  /*2580*/  IADD3 R5, PT, PT, R5, 0x2, RZ ;  /* 0x0000000205057810 */ /* 0x000fe40007ffe0ff */
[----:B0-----:R-:W-:Y:S01]  /*2590*/  IADD3 R4, PT, PT, R4, 0x18, RZ ;  /* 0x0000001804047810 */ /* 0x001fe20007ffe0ff */
[----:B--2---:R0:W-:Y:S04]  /*25a0*/  STG.E desc[UR6][R6.64+-0x8], R11 ;  /* 0xfffff80b06007986 */ /* 0x0041e8000c101906 */
[----:B---3--:R0:W-:Y:S04]  /*25b0*/  STG.E desc[UR6][R6.64+-0x4], R13 ;  /* 0xfffffc0d06007986 */ /* 0x0081e8000c101906 */
[----:B----4-:R0:W-:Y:S04]  /*25c0*/  STG.E desc[UR6][R6.64], R15 ;  /* 0x0000000f06007986 */ /* 0x0101e8000c101906 */
[----:B-----5:R0:W-:Y:S04]  /*25d0*/  STG.E desc[UR6][R8.64+-0x8], R17 ;  /* 0xfffff81108007986 */ /* 0x0201e8000c101906 */
[----:B------:R0:W-:Y:S04]  /*25e0*/  STG.E desc[UR6][R8.64+-0x4], R19 ;  /* 0xfffffc1308007986 */ /* 0x0001e8000c101906 */
[----:B------:R0:W-:Y:S02]  /*25f0*/  STG.E desc[UR6][R8.64], R21 ;  /* 0x0000001508007986 */ /* 0x0001e4000c101906 */
.L_x_59:
[----:B------:R-:W-:Y:S05]  /*2600*/  BSYNC.RECONVERGENT B1 ;  /* 0x0000000000017941 */ /* 0x000fea0003800200 */
.L_x_58:
[----:B------:R-:W-:-:S13]  /*2610*/  ISETP.NE.OR P0, PT, R0, RZ, P0 ;  /* 0x000000ff0000720c */ /* 0x000fda0000705670 */
[----:B------:R-:W-:Y:S05]  /*2620*/  @!P0 EXIT ;  /* 0x000000000000894d */ /* 0x000fea0003800000 */
.L_x_54:
[----:B------:R-:W-:Y:S05]  /*2630*/  BSYNC.RECONVERGENT B0 ;  /* 0x0000000000007941 */ /* 0x000fea0003800200 */
.L_x_53:
[----:B01----:R-:W2:Y:S04]  /*2640*/  LDL R9, [R4+-0x8] ;  /* 0xfffff80004097983 */ /* 0x003ea80000100800 */
[----:B------:R-:W3:Y:S04]  /*2650*/  LDL R11, [R4+-0x4] ;  /* 0xfffffc00040b7983 */ /* 0x000ee80000100800 */
[----:B------:R0:W4:Y:S01]  /*2660*/  LDL R13, [R4] ;  /* 0x00000000040d7983 */ /* 0x0001220000100800 */
[----:B------:R-:W-:Y:S01]  /*2670*/  IMAD.WIDE R6, R5, 0xc, R2 ;  /* 0x0000000c05067825 */ /* 0x000fe200078e0202 */
[----:B------:R-:W-:-:S02]  /*2680*/  IADD3 R0, PT, PT, R0, 0x1, RZ ;  /* 0x0000000100007810 */ /* 0x000fc40007ffe0ff */
[----:B------:R-:W-:Y:S02]  /*2690*/  IADD3 R5, PT, PT, R5, 0x1, RZ ;  /* 0x0000000105057810 */ /* 0x000fe40007ffe0ff */
[----:B------:R-:W-:Y:S02]  /*26a0*/  ISETP.NE.AND P0, PT, R0, RZ, PT ;  /* 0x000000ff0000720c */ /* 0x000fe40003f05270 */
[----:B0-----:R-:W-:Y:S01]  /*26b0*/  IADD3 R4, PT, PT, R4, 0xc, RZ ;  /* 0x0000000c04047810 */ /* 0x001fe20007ffe0ff */
[----:B--2---:R1:W-:Y:S04]  /*26c0*/  STG.E desc[UR6][R6.64+-0x8], R9 ;  /* 0xfffff80906007986 */ /* 0x0043e8000c101906 */
[----:B---3--:R1:W-:Y:S04]  /*26d0*/  STG.E desc[UR6][R6.64+-0x4], R11 ;  /* 0xfffffc0b06007986 */ /* 0x0083e8000c101906 */
[----:B----4-:R1:W-:Y:S02]  /*26e0*/  STG.E desc[UR6][R6.64], R13 ;  /* 0x0000000d06007986 */ /* 0x0103e4000c101906 */
[----:B------:R-:W-:Y:S05]  /*26f0*/  @P0 BRA `(.L_x_53) ;  /* 0xfffffffc00d00947 */ /* 0x000fea000383ffff */
[----:B------:R-:W-:Y:S05]  /*2700*/  EXIT ;  /* 0x000000000000794d */ /* 0x000fea0003800000 */
        .weak           $__internal_0_$__cuda_sm3x_div_rn_noftz_f32_slowpath
        .type           $__internal_0_$__cuda_sm3x_div_rn_noftz_f32_slowpath,@function
        .size           $__internal_0_$__cuda_sm3x_div_rn_noftz_f32_slowpath,(.L_x_72 - $__internal_0_$__cuda_sm3x_div_rn_noftz_f32_slowpath)
$__internal_0_$__cuda_sm3x_div_rn_noftz_f32_slowpath:
[----:B------:R-:W-:Y:S01]  /*2710*/  SHF.R.U32.HI R40, RZ, 0x17, R3 ;  /* 0x00000017ff287819 */ /* 0x000fe20000011603 */
[----:B------:R-:W-:Y:S01]  /*2720*/  BSSY.RECONVERGENT B0, `(.L_x_60) ;  /* 0x0000064000007945 */ /* 0x000fe20003800200 */
[----:B------:R-:W-:Y:S02]  /*2730*/  SHF.R.U32.HI R41, RZ, 0x17, R0 ;  /* 0x00000017ff297819 */ /* 0x000fe40000011600 */
[----:B------:R-:W-:Y:S02]  /*2740*/  LOP3.LUT R40, R40, 0xff, RZ, 0xc0, !PT ;  /* 0x000000ff28287812 */ /* 0x000fe400078ec0ff */
[----:B------:R-:W-:Y:S02]  /*2750*/  LOP3.LUT R41, R41, 0xff, RZ, 0xc0, !PT ;  /* 0x000000ff29297812 */ /* 0x000fe400078ec0ff */
[----:B------:R-:W-:-:S04]  /*2760*/  IADD3 R39, PT, PT, R40, -0x1, RZ ;  /* 0xffffffff28277810 */ /* 0x000fc80007ffe0ff */
[----:B------:R-:W-:Y:S02]  /*2770*/  ISETP.GT.U32.AND P0, PT, R39, 0xfd, PT ;  /* 0x000000fd2700780c */ /* 0x000fe40003f04070 */
[----:B------:R-:W-:-:S04]  /*2780*/  IADD3 R39, PT, PT, R41, -0x1, RZ ;  /* 0xffffffff29277810 */ /* 0x000fc80007ffe0ff */
[----:B------:R-:W-:-:S13]  /*2790*/  ISETP.GT.U32.OR P0, PT, R39, 0xfd, P0 ;  /* 0x000000fd2700780c */ /* 0x000fda0000704470 */
[----:B------:R-:W-:Y:S01]  /*27a0*/  @!P0 MOV R39, RZ ;  /* 0x000000ff00278202 */ /* 0x000fe20000000f00 */
[----:B------:R-:W-:Y:S06]  /*27b0*/  @!P0 BRA `(.L_x_61) ;  /* 0x0000000000648947 */ /* 0x000fec0003800000 */
[----:B------:R-:W-:Y:S02]  /*27c0*/  FSETP.GTU.FTZ.AND P0, PT, |R0|, +INF , PT ;  /* 0x7f8000000000780b */ /* 0x000fe40003f1c200 */
[----:B------:R-:W-:-:S04]  /*27d0*/  FSETP.GTU.FTZ.AND P1, PT, |R3|, +INF , PT ;  /* 0x7f8000000300780b */ /* 0x000fc80003f3c200 */
[----:B------:R-:W-:-:S13]  /*27e0*/  PLOP3.LUT P0, PT, P0, P1, PT, 0xf8, 0x8f ;  /* 0x00000000008f781c */ /* 0x000fda0000703f70 */
[----:B------:R-:W-:Y:S05]  /*27f0*/  @P0 BRA `(.L_x_62) ;  /* 0x0000000400540947 */ /* 0x000fea0003800000 */
[----:B------:R-:W-:-:S13]  /*2800*/  LOP3.LUT P0, RZ, R3, 0x7fffffff, R0, 0xc8, !PT ;  /* 0x7fffffff03ff7812 */ /* 0x000fda000780c800 */
[----:B------:R-:W-:Y:S05]  /*2810*/  @!P0 BRA `(.L_x_63) ;  /* 0x0000000400448947 */ /* 0x000fea0003800000 */
[C---:B------:R-:W-:Y:S02]  /*2820*/  FSETP.NEU.FTZ.AND P2, PT, |R0|.reuse, +INF , PT ;  /* 0x7f8000000000780b */ /* 0x040fe40003f5d200 */
[----:B------:R-:W-:Y:S02]  /*2830*/  FSETP.NEU.FTZ.AND P1, PT, |R3|, +INF , PT ;  /* 0x7f8000000300780b */ /* 0x000fe40003f3d200 */
[----:B------:R-:W-:-:S11]  /*2840*/  FSETP.NEU.FTZ.AND P0, PT, |R0|, +INF , PT ;  /* 0x7f8000000000780b */ /* 0x000fd60003f1d200 */
[----:B------:R-:W-:Y:S05]  /*2850*/  @!P1 BRA !P2, `(.L_x_63) ;  /* 0x0000000400349947 */ /* 0x000fea0005000000 */
[----:B------:R-:W-:-:S04]  /*2860*/  LOP3.LUT P2, RZ, R0, 0x7fffffff, RZ, 0xc0, !PT ;  /* 0x7fffffff00ff7812 */ /* 0x000fc8000784c0ff */
[----:B------:R-:W-:-:S13]  /*2870*/  PLOP3.LUT P1, PT, P1, P2, PT, 0x2f, 0xf2 ;  /* 0x0000000000f2781c */ /* 0x000fda0000f24577 */
[----:B------:R-:W-:Y:S05]  /*2880*/  @P1 BRA `(.L_x_64) ;  /* 0x0000000400201947 */ /* 0x000fea0003800000 */
[----:B------:R-:W-:-:S04]  /*2890*/  LOP3.LUT P1, RZ, R3, 0x7fffffff, RZ, 0xc0, !PT ;  /* 0x7fffffff03ff7812 */ /* 0x000fc8000782c0ff */
[----:B------:R-:W-:-:S13]  /*28a0*/  PLOP3.LUT P0, PT, P0, P1, PT, 0x2f, 0xf2 ;  /* 0x0000000000f2781c */ /* 0x000fda0000702577 */
[----:B------:R-:W-:Y:S05]  /*28b0*/  @P0 BRA `(.L_x_65) ;  /* 0x0000000400080947 */ /* 0x000fea0003800000 */
[----:B------:R-:W-:-:S04]  /*28c0*/  IADD3 R39, PT, PT, R41, -0x1, RZ ;  /* 0xffffffff29277810 */ /* 0x000fc80007ffe0ff */
[----:B------:R-:W-:Y:S02]  /*28d0*/  ISETP.GE.AND P0, PT, R39, RZ, PT ;  /* 0x000000ff2700720c */ /* 0x000fe40003f06270 */
[----:B------:R-:W-:-:S04]  /*28e0*/  IADD3 R39, PT, PT, R40, -0x1, RZ ;  /* 0xffffffff28277810 */ /* 0x000fc80007ffe0ff */
[----:B------:R-:W-:-:S07]  /*28f0*/  ISETP.GE.AND P1, PT, R39, RZ, PT ;  /* 0x000000ff2700720c */ /* 0x000fce0003f26270 */
[----:B------:R-:W-:Y:S01]  /*2900*/  @P0 MOV R39, RZ ;  /* 0x000000ff00270202 */ /* 0x000fe20000000f00 */
[----:B------:R-:W-:Y:S01]  /*2910*/  @!P0 FFMA R0, R0, 1.84467440737095516160e+19, RZ ;  /* 0x5f80000000008823 */ /* 0x000fe200000000ff */
[----:B------:R-:W-:-:S04]  /*2920*/  @!P0 MOV R39, 0xffffffc0 ;  /* 0xffffffc000278802 */ /* 0x000fc80000000f00 */
[----:B------:R-:W-:Y:S01]  /*2930*/  @!P1 FFMA R3, R3, 1.84467440737095516160e+19, RZ ;  /* 0x5f80000003039823 */ /* 0x000fe200000000ff */
[----:B------:R-:W-:-:S07]  /*2940*/  @!P1 IADD3 R39, PT, PT, R39, 0x40, RZ ;  /* 0x0000004027279810 */ /* 0x000fce0007ffe0ff */
.L_x_61:
[----:B------:R-:W-:Y:S01]  /*2950*/  LEA R42, R40, 0xc0800000, 0x17 ;  /* 0xc0800000282a7811 */ /* 0x000fe200078eb8ff */
[----:B------:R-:W-:Y:S01]  /*2960*/  BSSY.RECONVERGENT B1, `(.L_x_66) ;  /* 0x0000036000017945 */ /* 0x000fe20003800200 */
[----:B------:R-:W-:Y:S02]  /*2970*/  IADD3 R41, PT, PT, R41, -0x7f, RZ ;  /* 0xffffff8129297810 */ /* 0x000fe40007ffe0ff */
[----:B------:R-:W-:Y:S02]  /*2980*/  IADD3 R43, PT, PT, -R42, R3, RZ ;  /* 0x000000032a2b7210 */ /* 0x000fe40007ffe1ff */
[C---:B------:R-:W-:Y:S01]  /*2990*/  IADD3 R40, PT, PT, R41.reuse, 0x7f, -R40 ;  /* 0x0000007f29287810 */ /* 0x040fe20007ffe828 */
[----:B------:R-:W-:Y:S01]  /*29a0*/  IMAD R0, R41, -0x800000, R0 ;  /* 0xff80000029007824 */ /* 0x000fe200078e0200 */
[----:B------:R-:W0:Y:S01]  /*29b0*/  MUFU.RCP R42, R43 ;  /* 0x0000002b002a7308 */ /* 0x000e220000001000 */
[----:B------:R-:W-:Y:S01]  /*29c0*/  FADD.FTZ R3, -R43, -RZ ;  /* 0x800000ff2b037221 */ /* 0x000fe20000010100 */
[----:B------:R-:W-:-:S03]  /*29d0*/  IADD3 R39, PT, PT, R40, R39, RZ ;  /* 0x0000002728277210 */ /* 0x000fc60007ffe0ff */
[----:B0-----:R-:W-:-:S04]  /*29e0*/  FFMA R41, R42, R3, 1 ;  /* 0x3f8000002a297423 */ /* 0x001fc80000000003 */
[----:B------:R-:W-:-:S04]  /*29f0*/  FFMA R41, R42, R41, R42 ;  /* 0x000000292a297223 */ /* 0x000fc8000000002a */
[----:B------:R-:W-:-:S04]  /*2a00*/  FFMA R40, R0, R41, RZ ;  /* 0x0000002900287223 */ /* 0x000fc800000000ff */
[----:B------:R-:W-:-:S04]  /*2a10*/  FFMA R42, R3, R40, R0 ;  /* 0x00000028032a7223 */ /* 0x000fc80000000000 */
[----:B------:R-:W-:-:S04]  /*2a20*/  FFMA R40, R41, R42, R40 ;  /* 0x0000002a29287223 */ /* 0x000fc80000000028 */
[----:B------:R-:W-:-:S04]  /*2a30*/  FFMA R3, R3, R40, R0 ;  /* 0x0000002803037223 */ /* 0x000fc80000000000 */
[----:B------:R-:W-:-:S05]  /*2a40*/  FFMA R0, R41, R3, R40 ;  /* 0x0000000329007223 */ /* 0x000fca0000000028 */
[----:B------:R-:W-:-:S04]  /*2a50*/  SHF.R.U32.HI R42, RZ, 0x17, R0 ;  /* 0x00000017ff2a7819 */ /* 0x000fc80000011600 */
[----:B------:R-:W-:-:S04]  /*2a60*/  LOP3.LUT R42, R42, 0xff, RZ, 0xc0, !PT ;  /* 0x000000ff2a2a7812 */ /* 0x000fc800078ec0ff */
[----:B------:R-:W-:-:S04]  /*2a70*/  IADD3 R42, PT, PT, R42, R39, RZ ;  /* 0x000000272a2a7210 */ /* 0x000fc80007ffe0ff */
[----:B------:R-:W-:-:S04]  /*2a80*/  IADD3 R43, PT, PT, R42, -0x1, RZ ;  /* 0xffffffff2a2b7810 */ /* 0x000fc80007ffe0ff */
[----:B------:R-:W-:-:S13]  /*2a90*/  ISETP.GE.U32.AND P0, PT, R43, 0xfe, PT ;  /* 0x000000fe2b00780c */ /* 0x000fda0003f06070 */
[----:B------:R-:W-:Y:S05]  /*2aa0*/  @!P0 BRA `(.L_x_67) ;  /* 0x0000000000808947 */ /* 0x000fea0003800000 */
[----:B------:R-:W-:-:S13]  /*2ab0*/  ISETP.GT.AND P0, PT, R42, 0xfe, PT ;  /* 0x000000fe2a00780c */ /* 0x000fda0003f04270 */
[----:B------:R-:W-:Y:S05]  /*2ac0*/  @P0 BRA `(.L_x_68) ;  /* 0x00000000006c0947 */ /* 0x000fea0003800000 */
[----:B------:R-:W-:-:S13]  /*2ad0*/  ISETP.GE.AND P0, PT, R42, 0x1, PT ;  /* 0x000000012a00780c */ /* 0x000fda0003f06270 */
[----:B------:R-:W-:Y:S05]  /*2ae0*/  @P0 BRA `(.L_x_69) ;  /* 0x0000000000740947 */ /* 0x000fea0003800000 */
[----:B------:R-:W-:Y:S02]  /*2af0*/  ISETP.GE.AND P0, PT, R42, -0x18, PT ;  /* 0xffffffe82a00780c */ /* 0x000fe40003f06270 */
[----:B------:R-:W-:-:S11]  /*2b00*/  LOP3.LUT R0, R0, 0x80000000, RZ, 0xc0, !PT ;  /* 0x8000000000007812 */ /* 0x000fd600078ec0ff */
[----:B------:R-:W-:Y:S05]  /*2b10*/  @!P0 BRA `(.L_x_69) ;  /* 0x0000000000688947 */ /* 0x000fea0003800000 */
[CCC-:B------:R-:W-:Y:S01]  /*2b20*/  FFMA.RP R39, R41.reuse, R3.reuse, R40.reuse ;  /* 0x0000000329277223 */ /* 0x1c0fe20000008028 */
[CCC-:B------:R-:W-:Y:S01]  /*2b30*/  FFMA.RM R44, R41.reuse, R3.reuse, R40.reuse ;  /* 0x00000003292c7223 */ /* 0x1c0fe20000004028 */
[----:B------:R-:W-:Y:S01]  /*2b40*/  FFMA.RZ R3, R41, R3, R40 ;  /* 0x0000000329037223 */ /* 0x000fe2000000c028 */
[C---:B------:R-:W-:Y:S02]  /*2b50*/  IADD3 R40, PT, PT, R42.reuse, 0x20, RZ ;  /* 0x000000202a287810 */ /* 0x040fe40007ffe0ff */
[C---:B------:R-:W-:Y:S02]  /*2b60*/  ISETP.NE.AND P2, PT, R42.reuse, RZ, PT ;  /* 0x000000ff2a00720c */ /* 0x040fe40003f45270 */
[----:B------:R-:W-:Y:S02]  /*2b70*/  LOP3.LUT R3, R3, 0x7fffff, RZ, 0xc0, !PT ;  /* 0x007fffff03037812 */ /* 0x000fe400078ec0ff */
[----:B------:R-:W-:Y:S02]  /*2b80*/  ISETP.NE.AND P1, PT, R42, RZ, PT ;  /* 0x000000ff2a00720c */ /* 0x000fe40003f25270 */
[----:B------:R-:W-:-:S02]  /*2b90*/  LOP3.LUT R3, R3, 0x800000, RZ, 0xfc, !PT ;  /* 0x0080000003037812 */ /* 0x000fc400078efcff */
[----:B------:R-:W-:Y:S02]  /*2ba0*/  IADD3 R42, PT, PT, -R42, RZ, RZ ;  /* 0x000000ff2a2a7210 */ /* 0x000fe40007ffe1ff */
[----:B------:R-:W-:Y:S02]  /*2bb0*/  SHF.L.U32 R40, R3, R40, RZ ;  /* 0x0000002803287219 */ /* 0x000fe400000006ff */
[----:B------:R-:W-:Y:S02]  /*2bc0*/  FSETP.NEU.FTZ.AND P0, PT, R39, R44, PT ;  /* 0x0000002c2700720b */ /* 0x000fe40003f1d000 */
[----:B------:R-:W-:Y:S02]  /*2bd0*/  ISETP.NE.AND P1, PT, R40, RZ, P1 ;  /* 0x000000ff2800720c */ /* 0x000fe40000f25270 */
[----:B------:R-:W-:Y:S02]  /*2be0*/  SEL R40, R42, RZ, P2 ;  /* 0x000000ff2a287207 */ /* 0x000fe40001000000 */
[----:B------:R-:W-:-:S02]  /*2bf0*/  PLOP3.LUT P0, PT, P0, P1, PT, 0xf8, 0x8f ;  /* 0x00000000008f781c */ /* 0x000fc40000703f70 */
[----:B------:R-:W-:Y:S02]  /*2c00*/  SHF.R.U32.HI R40, RZ, R40, R3 ;  /* 0x00000028ff287219 */ /* 0x000fe40000011603 */
[----:B------:R-:W-:Y:S02]  /*2c10*/  SEL R3, RZ, 0x1, !P0 ;  /* 0x00000001ff037807 */ /* 0x000fe40004000000 */
[----:B------:R-:W-:-:S04]  /*2c20*/  SHF.R.U32.HI R42, RZ, 0x1, R40 ;  /* 0x00000001ff2a7819 */ /* 0x000fc80000011628 */
[----:B------:R-:W-:-:S04]  /*2c30*/  LOP3.LUT R3, R3, 0x1, R42, 0xf8, !PT ;  /* 0x0000000103037812 */ /* 0x000fc800078ef82a */
[----:B------:R-:W-:-:S04]  /*2c40*/  LOP3.LUT R3, R3, R40, RZ, 0xc0, !PT ;  /* 0x0000002803037212 */ /* 0x000fc800078ec0ff */
[----:B------:R-:W-:-:S04]  /*2c50*/  IADD3 R3, PT, PT, R42, R3, RZ ;  /* 0x000000032a037210 */ /* 0x000fc80007ffe0ff */
[----:B------:R-:W-:Y:S01]  /*2c60*/  LOP3.LUT R0, R3, R0, RZ, 0xfc, !PT ;  /* 0x0000000003007212 */ /* 0x000fe200078efcff */
[----:B------:R-:W-:Y:S06]  /*2c70*/  BRA `(.L_x_69) ;  /* 0x0000000000107947 */ /* 0x000fec0003800000 */
.L_x_68:
[----:B------:R-:W-:-:S04]  /*2c80*/  LOP3.LUT R0, R0, 0x80000000, RZ, 0xc0, !PT ;  /* 0x8000000000007812 */ /* 0x000fc800078ec0ff */
[----:B------:R-:W-:Y:S01]  /*2c90*/  LOP3.LUT R0, R0, 0x7f800000, RZ, 0xfc, !PT ;  /* 0x7f80000000007812 */ /* 0x000fe200078efcff */
[----:B------:R-:W-:Y:S06]  /*2ca0*/  BRA `(.L_x_69) ;  /* 0x0000000000047947 */ /* 0x000fec0003800000 */
.L_x_67:
[----:B------:R-:W-:-:S07]  /*2cb0*/  LEA R0, R39, R0, 0x17 ;  /* 0x0000000027007211 */ /* 0x000fce00078eb8ff */
.L_x_69:
[----:B------:R-:W-:Y:S05]  /*2cc0*/  BSYNC.RECONVERGENT B1 ;  /* 0x0000000000017941 */ /* 0x000fea0003800200 */
.L_x_66:
[----:B------:R-:W-:Y:S05]  /*2cd0*/  BRA `(.L_x_70) ;  /* 0x0000000000207947 */ /* 0x000fea0003800000 */
.L_x_65:
[----:B------:R-:W-:-:S04]  /*2ce0*/  LOP3.LUT R0, R3, 0x80000000, R0, 0x48, !PT ;  /* 0x8000000003007812 */ /* 0x000fc800078e4800 */
[----:B------:R-:W-:Y:S01]  /*2cf0*/  LOP3.LUT R0, R0, 0x7f800000, RZ, 0xfc, !PT ;  /* 0x7f80000000007812 */ /* 0x000fe200078efcff */
[----:B------:R-:W-:Y:S06]  /*2d00*/  BRA `(.L_x_70) ;  /* 0x0000000000147947 */ /* 0x000fec0003800000 */
.L_x_64:
[----:B------:R-:W-:Y:S01]  /*2d10*/  LOP3.LUT R0, R3, 0x80000000, R0, 0x48, !PT ;  /* 0x8000000003007812 */ /* 0x000fe200078e4800 */
[----:B------:R-:W-:Y:S06]  /*2d20*/  BRA `(.L_x_70) ;  /* 0x00000000000c7947 */ /* 0x000fec0003800000 */
.L_x_63:
[----:B------:R-:W0:Y:S01]  /*2d30*/  MUFU.RSQ R0, -QNAN ;  /* 0xffc0000000007908 */ /* 0x000e220000001400 */
[----:B------:R-:W-:Y:S05]  /*2d40*/  BRA `(.L_x_70) ;  /* 0x0000000000047947 */ /* 0x000fea0003800000 */
.L_x_62:
[----:B------:R-:W-:-:S07]  /*2d50*/  FADD.FTZ R0, R0, R3 ;  /* 0x0000000300007221 */ /* 0x000fce0000010000 */
.L_x_70:
[----:B------:R-:W-:Y:S05]  /*2d60*/  BSYNC.RECONVERGENT B0 ;  /* 0x0000000000007941 */ /* 0x000fea0003800200 */
.L_x_60:
[----:B------:R-:W-:Y:S01]  /*2d70*/  HFMA2 R3, -RZ, RZ, 0, 0 ;  /* 0x00000000ff037431 */ /* 0x000fe200000001ff */
[----:B0-----:R-:W-:-:S03]  /*2d80*/  MOV R39, R0 ;  /* 0x0000000000277202 */ /* 0x001fc60000000f00 */
[----:B------:R-:W-:Y:S05]  /*2d90*/  RET.REL.NODEC R2 `(_Z6kernelfjjjP6float4P6float3Pi) ;  /* 0xffffffd002987950 */ /* 0x000fea0003c3ffff */
.L_x_71:
        /* <DEDUP_REMOVED lines=14> */
.L_x_72:


//--------------------- .nv.shared.reserved.0     --------------------------
	.section	.nv.shared.reserved.0,"aw",@nobits
	.weak		__nv_reservedSMEM_offset_0_alias
	.size		__nv_reservedSMEM_offset_0_alias, 0, 64
	.other		__nv_reservedSMEM_offset_0_alias,@"STO_CUDA_RESERVED_SHARED STV_DEFAULT"
__nv_reservedSMEM_offset_0_alias:
	.zero		0
	.zero		64


//--------------------- .nv.global                --------------------------
	.section	.nv.global,"aw",@nobits
.nv.global:
	.type		_ZN34_INTERNAL_4a71ae40_4_k_cu_27f4010d6thrust24THRUST_300001_SM_1000_NS12placeholders2_8E,@object
	.size		_ZN34_INTERNAL_4a71ae40_4_k_cu_27f4010d6thrust24THRUST_300001_SM_1000_NS12placeholders2_8E,(_ZN34_INTERNAL_4a71ae40_4_k_cu_27f4010d4cuda3std3__436_GLOBAL__N__4a71ae40_4_k_cu_27f4010d6ignoreE - _ZN34_INTERNAL_4a71ae40_4_k_cu_27f4010d6thrust24THRUST_300001_SM_1000_NS12placeholders2_8E)
_ZN34_INTERNAL_4a71ae40_4_k_cu_27f4010d6thrust24THRUST_300001_SM_1000_NS12placeholders2_8E:
	.zero		1
	.type		_ZN34_INTERNAL_4a71ae40_4_k_cu_27f4010d4cuda3std3__436_GLOBAL__N__4a71ae40_4_k_cu_27f4010d6ignoreE,@object
	.size		_ZN34_INTERNAL_4a71ae40_4_k_cu_27f4010d4cuda3std3__436_GLOBAL__N__4a71ae40_4_k_cu_27f4010d6ignoreE,(_ZN34_INTERNAL_4a71ae40_4_k_cu_27f4010d4cuda3std6ranges3__45__cpo4dataE - _ZN34_INTERNAL_4a71ae40_4_k_cu_27f4010d4cuda3std3__436_GLOBAL__N__4a71ae40_4_k_cu_27f4010d6ignoreE)
_ZN34_INTERNAL_4a71ae40_4_k_cu_27f4010d4cuda3std3__436_GLOBAL__N__4a71ae40_4_k_cu_27f4010d6ignoreE:
	.zero		1
	.type		_ZN34_INTERNAL_4a71ae40_4_k_cu_27f4010d4cuda3std6ranges3__45__cpo4dataE,@object
	.size		_ZN34_INTERNAL_4a71ae40_4_k_cu_27f4010d4cuda3std6ranges3__45__cpo4dataE,(_ZN34_INTERNAL_4a71ae40_4_k_cu_27f4010d6thrust24THRUST_300001_SM_1000_NS6system3cpp3parE - _ZN34_INTERNAL_4a71ae40_4_k_cu_27f4010d4cuda3std6ranges3__45__cpo4dataE)
_ZN34_INTERNAL_4a71ae40_4_k_cu_27f4010d4cuda3std6ranges3__45__cpo4dataE:
	.zero		1
	.type		_ZN34_INTERNAL_4a71ae40_4_k_cu_27f4010d6thrust24THRUST_300001_SM_1000_NS6system3cpp3parE,@object
	.size		_ZN34_INTERNAL_4a71ae40_4_k_cu_27f4010d6thrust24THRUST_300001_SM_1000_NS6system3cpp3parE,(_ZN34_INTERNAL_4a71ae40_4_k_cu_27f4010d4cuda3std3__45__cpo5beginE - _ZN34_INTERNAL_4a71ae40_4_k_cu_27f4010d6thrust24THRUST_300001_SM_1000_NS6system3cpp3parE)
_ZN34_INTERNAL_4a71ae40_4_k_cu_27f4010d6thrust24THRUST_300001_SM_1000_NS6system3cpp3parE:
	.zero		1
	.type		_ZN34_INTERNAL_4a71ae40_4_k_cu_27f4010d4cuda3std3__45__cpo5beginE,@object
	.size		_ZN34_INTERNAL_4a71ae40_4_k_cu_27f4010d4cuda3std3__45__cpo5beginE,(_ZN34_INTERNAL_4a71ae40_4_k_cu_27f4010d4cuda3std6ranges3__45__cpo5beginE - _ZN34_INTERNAL_4a71ae40_4_k_cu_27f4010d4cuda3std3__45__cpo5beginE)
_ZN34_INTERNAL_4a71ae40_4_k_cu_27f4010d4cuda3std3__45__cpo5beginE:
	.zero		1
	.type		_ZN34_INTERNAL_4a71ae40_4_k_cu_27f4010d4cuda3std6ranges3__45__cpo5beginE,@object
	.size		_ZN34_INTERNAL_4a71ae40_4_k_cu_27f4010d4cuda3std6ranges3__45__cpo5beginE,(_ZN34_INTERNAL_4a71ae40_4_k_cu_27f4010d6thrust24THRUST_300001_SM_1000_NS6deviceE - _ZN34_INTERNAL_4a71ae40_4_k_cu_27f4010d4cuda3std6ranges3__45__cpo5beginE)
_ZN34_INTERNAL_4a71ae40_4_k_cu_27f4010d4cuda3std6ranges3__45__cpo5beginE:
	.zero		1
	.type		_ZN34_INTERNAL_4a71ae40_4_k_cu_27f4010d6thrust24THRUST_300001_SM_1000_NS6deviceE,@object
	.size		_ZN34_INTERNAL_4a71ae40_4_k_cu_27f4010d6thrust24THRUST_300001_SM_1000_NS6deviceE,(_ZN34_INTERNAL_4a71ae40_4_k_cu_27f4010d4cuda3std3__47nulloptE - _ZN34_INTERNAL_4a71ae40_4_k_cu_27f4010d6thrust24THRUST_300001_SM_1000_NS6deviceE)
_ZN34_INTERNAL_4a71ae40_4_k_cu_27f4010d6thrust24THRUST_300001_SM_1000_NS6deviceE:
	.zero		1
	.type		_ZN34_INTERNAL_4a71ae40_4_k_cu_27f4010d4cuda3std3__47nulloptE,@object
	.size		_ZN34_INTERNAL_4a71ae40_4_k_cu_27f4010d4cuda3std3__47nulloptE,(_ZN34_INTERNAL_4a71ae40_4_k_cu_27f4010d4cuda3std6ranges3__45__cpo8distanceE - _ZN34_INTERNAL_4a71ae40_4_k_cu_27f4010d4cuda3std3__47nulloptE)
_ZN34_INTERNAL_4a71ae40_4_k_cu_27f4010d4cuda3std3__47nulloptE:
	.zero		1
	.type		_ZN34_INTERNAL_4a71ae40_4_k_cu_27f4010d4cuda3std6ranges3__45__cpo8distanceE,@object
	.size		_ZN34_INTERNAL_4a71ae40_4_k_cu_27f4010d4cuda3std6ranges3__45__cpo8distanceE,(_ZN34_INTERNAL_4a71ae40_4_k_cu_27f4010d6thrust24THRUST_300001_SM_1000_NS12placeholders2_4E - _ZN34_INTERNAL_4a71ae40_4_k_cu_27f4010d4cuda3std6ranges3__45__cpo8distanceE)
_ZN34_INTERNAL_4a71ae40_4_k_cu_27f4010d4cuda3std6ranges3__45__cpo8distanceE:
	.zero		1
	.type		_ZN34_INTERNAL_4a71ae40_4_k_cu_27f4010d6thrust24THRUST_300001_SM_1000_NS12placeholders2_4E,@object
	.size		_ZN34_INTERNAL_4a71ae40_4_k_cu_27f4010d6thrust24THRUST_300001_SM_1000_NS12placeholders2_4E,(_ZN34_INTERNAL_4a71ae40_4_k_cu_27f4010d4cuda3std3__45__cpo6rbeginE - _ZN34_INTERNAL_4a71ae40_4_k_cu_27f4010d6thrust24THRUST_300001_SM_1000_NS12placeholders2_4E)
_ZN34_INTERNAL_4a71ae40_4_k_cu_27f4010d6thrust24THRUST_300001_SM_1000_NS12placeholders2_4E:
	.zero		1
	.type		_ZN34_INTERNAL_4a71ae40_4_k_cu_27f4010d4cuda3std3__45__cpo6rbeginE,@object
	.size		_ZN34_INTERNAL_4a71ae40_4_k_cu_27f4010d4cuda3std3__45__cpo6rbeginE,(_ZN34_INTERNAL_4a71ae40_4_k_cu_27f4010d4cuda3std6ranges3__45__cpo7advanceE - _ZN34_INTERNAL_4a71ae40_4_k_cu_27f4010d4cuda3std3__45__cpo6rbeginE)
_ZN34_INTERNAL_4a71ae40_4_k_cu_27f4010d4cuda3std3__45__cpo6rbeginE:
	.zero		1
	.type		_ZN34_INTERNAL_4a71ae40_4_k_cu_27f4010d4cuda3std6ranges3__45__cpo7advanceE,@object
	.size		_ZN34_INTERNAL_4a71ae40_4_k_cu_27f4010d4cuda3std6ranges3__45__cpo7advanceE,(_ZN34_INTERNAL_4a71ae40_4_k_cu_27f4010d6thrust24THRUST_300001_SM_1000_NS12placeholders3_10E - _ZN34_INTERNAL_4a71ae40_4_k_cu_27f4010d4cuda3std6ranges3__45__cpo7advanceE)
_ZN34_INTERNAL_4a71ae40_4_k_cu_27f4010d4cuda3std6ranges3__45__cpo7advanceE:
	.zero		1
	.type		_ZN34_INTERNAL_4a71ae40_4_k_cu_27f4010d6thrust24THRUST_300001_SM_1000_NS12placeholders3_10E,@object
	.size		_ZN34_INTERNAL_4a71ae40_4_k_cu_27f4010d6thrust24THRUST_300001_SM_1000_NS12placeholders3_10E,(_ZN34_INTERNAL_4a71ae40_4_k_cu_27f4010d4cuda3std3__48in_placeE - _ZN34_INTERNAL_4a71ae40_4_k_cu_27f4010d6thrust24THRUST_300001_SM_1000_NS12placeholders3_10E)
_ZN34_INTERNAL_4a71ae40_4_k_cu_27f4010d6thrust24THRUST_300001_SM_1000_NS12placeholders3_10E:
	.zero		1
	.type		_ZN34_INTERNAL_4a71ae40_4_k_cu_27f4010d4cuda3std3__48in_placeE,@object
	.size		_ZN34_INTERNAL_4a71ae40_4_k_cu_27f4010d4cuda3std3__48in_placeE,(_ZN34_INTERNAL_4a71ae40_4_k_cu_27f4010d4cuda3std6ranges3__45__cpo4sizeE - _ZN34_INTERNAL_4a71ae40_4_k_cu_27f4010d4cuda3std3__48in_placeE)
_ZN34_INTERNAL_4a71ae40_4_k_cu_27f4010d4cuda3std3__48in_placeE:
	.zero		1
	.type		_ZN34_INTERNAL_4a71ae40_4_k_cu_27f4010d4cuda3std6ranges3__45__cpo4sizeE,@object
	.size		_ZN34_INTERNAL_4a71ae40_4_k_cu_27f4010d4cuda3std6ranges3__45__cpo4sizeE,(_ZN34_INTERNAL_4a71ae40_4_k_cu_27f4010d6thrust24THRUST_300001_SM_1000_NS12placeholders2_2E - _ZN34_INTERNAL_4a71ae40_4_k_cu_27f4010d4cuda3std6ranges3__45__cpo4sizeE)
_ZN34_INTERNAL_4a71ae40_4_k_cu_27f4010d4cuda3std6ranges3__45__cpo4sizeE:
	.zero		1
	.type		_ZN34_INTERNAL_4a71ae40_4_k_cu_27f4010d6thrust24THRUST_300001_SM_1000_NS12placeholders2_2E,@object
	.size		_ZN34_INTERNAL_4a71ae40_4_k_cu_27f4010d6thrust24THRUST_300001_SM_1000_NS12placeholders2_2E,(_ZN34_INTERNAL_4a71ae40_4_k_cu_27f4010d4cuda3std3__45__cpo6cbeginE - _ZN34_INTERNAL_4a71ae40_4_k_cu_27f4010d6thrust24THRUST_300001_SM_1000_NS12placeholders2_2E)
_ZN34_INTERNAL_4a71ae40_4_k_cu_27f4010d6thrust24THRUST_300001_SM_1000_NS12placeholders2_2E:
	.zero		1
	.type		_ZN34_INTERNAL_4a71ae40_4_k_cu_27f4010d4cuda3std3__45__cpo6cbeginE,@object
	.size		_ZN34_INTERNAL_4a71ae40_4_k_cu_27f4010d4cuda3std3__45__cpo6cbeginE,(_ZN34_INTERNAL_4a71ae40_4_k_cu_27f4010d4cuda3std6ranges3__45__cpo6cbeginE - _ZN34_INTERNAL_4a71ae40_4_k_cu_27f4010d4cuda3std3__45__cpo6cbeginE)
_ZN34_INTERNAL_4a71ae40_4_k_cu_27f4010d4cuda3std3__45__cpo6cbeginE:
	.zero		1
	.type		_ZN34_INTERNAL_4a71ae40_4_k_cu_27f4010d4cuda3std6ranges3__45__cpo6cbeginE,@object
	.size		_ZN34_INTERNAL_4a71ae40_4_k_cu_27f4010d4cuda3std6ranges3__45__cpo6cbeginE,(_ZN34_INTERNAL_4a71ae40_4_k_cu_27f4010d6thrust24THRUST_300001_SM_1000_NS12placeholders2_6E - _ZN34_INTERNAL_4a71ae40_4_k_cu_27f4010d4cuda3std6ranges3__45__cpo6cbeginE)
_ZN34_INTERNAL_4a71ae40_4_k_cu_27f4010d4cuda3std6ranges3__45__cpo6cbeginE:
	.zero		1
	.type		_ZN34_INTERNAL_4a71ae40_4_k_cu_27f4010d6thrust24THRUST_300001_SM_1000_NS12placeholders2_6E,@object
	.size		_ZN34_INTERNAL_4a71ae40_4_k_cu_27f4010d6thrust24THRUST_300001_SM_1000_NS12placeholders2_6E,(_ZN34_INTERNAL_4a71ae40_4_k_cu_27f4010d4cuda3std3__45__cpo7crbeginE - _ZN34_INTERNAL_4a71ae40_4_k_cu_27f4010d6thrust24THRUST_300001_SM_1000_NS12placeholders2_6E)
_ZN34_INTERNAL_4a71ae40_4_k_cu_27f4010d6thrust24THRUST_300001_SM_1000_NS12placeholders2_6E:
	.zero		1
	.type		_ZN34_INTERNAL_4a71ae40_4_k_cu_27f4010d4cuda3std3__45__cpo7crbeginE,@object
	.size		_ZN34_INTERNAL_4a71ae40_4_k_cu_27f4010d4cuda3std3__45__cpo7crbeginE,(_ZN34_INTERNAL_4a71ae40_4_k_cu_27f4010d4cuda3std6ranges3__45__cpo4nextE - _ZN34_INTERNAL_4a71ae40_4_k_cu_27f4010d4cuda3std3__45__cpo7crbeginE)
_ZN34_INTERNAL_4a71ae40_4_k_cu_27f4010d4cuda3std3__45__cpo7crbeginE:
	.zero		1
	.type		_ZN34_INTERNAL_4a71ae40_4_k_cu_27f4010d4cuda3std6ranges3__45__cpo4nextE,@object
	.size		_ZN34_INTERNAL_4a71ae40_4_k_cu_27f4010d4cuda3std6ranges3__45__cpo4nextE,(_ZN34_INTERNAL_4a71ae40_4_k_cu_27f4010d4cuda3std6ranges3__45__cpo4swapE - _ZN34_INTERNAL_4a71ae40_4_k_cu_27f4010d4cuda3std6ranges3__45__cpo4nextE)
_ZN34_INTERNAL_4a71ae40_4_k_cu_27f4010d4cuda3std6ranges3__45__cpo4nextE:
	.zero		1
	.type		_ZN34_INTERNAL_4a71ae40_4_k_cu_27f4010d4cuda3std6ranges3__45__cpo4swapE,@object
	.size		_ZN34_INTERNAL_4a71ae40_4_k_cu_27f4010d4cuda3std6ranges3__45__cpo4swapE,(_ZN34_INTERNAL_4a71ae40_4_k_cu_27f4010d6thrust24THRUST_300001_SM_1000_NS8cuda_cub10par_nosyncE - _ZN34_INTERNAL_4a71ae40_4_k_cu_27f4010d4cuda3std6ranges3__45__cpo4swapE)
_ZN34_INTERNAL_4a71ae40_4_k_cu_27f4010d4cuda3std6ranges3__45__cpo4swapE:
	.zero		1
	.type		_ZN34_INTERNAL_4a71ae40_4_k_cu_27f4010d6thrust24THRUST_300001_SM_1000_NS8cuda_cub10par_nosyncE,@object
	.size		_ZN34_INTERNAL_4a71ae40_4_k_cu_27f4010d6thrust24THRUST_300001_SM_1000_NS8cuda_cub10par_nosyncE,(_ZN34_INTERNAL_4a71ae40_4_k_cu_27f4010d6thrust24THRUST_300001_SM_1000_NS3seqE - _ZN34_INTERNAL_4a71ae40_4_k_cu_27f4010d6thrust24THRUST_300001_SM_1000_NS8cuda_cub10par_nosyncE)
_ZN34_INTERNAL_4a71ae40_4_k_cu_27f4010d6thrust24THRUST_300001_SM_1000_NS8cuda_cub10par_nosyncE:
	.zero		1
	.type		_ZN34_INTERNAL_4a71ae40_4_k_cu_27f4010d6thrust24THRUST_300001_SM_1000_NS3seqE,@object
	.size		_ZN34_INTERNAL_4a71ae40_4_k_cu_27f4010d6thrust24THRUST_300001_SM_1000_NS3seqE,(_ZN34_INTERNAL_4a71ae40_4_k_cu_27f4010d4cuda3std3__420unreachable_sentinelE - _ZN34_INTERNAL_4a71ae40_4_k_cu_27f4010d6thrust24THRUST_300001_SM_1000_NS3seqE)
_ZN34_INTERNAL_4a71ae40_4_k_cu_27f4010d6thrust24THRUST_300001_SM_1000_NS3seqE:
	.zero		1
	.type		_ZN34_INTERNAL_4a71ae40_4_k_cu_27f4010d4cuda3std3__420unreachable_sentinelE,@object
	.size		_ZN34_INTERNAL_4a71ae40_4_k_cu_27f4010d4cuda3std3__420unreachable_sentinelE,(_ZN34_INTERNAL_4a71ae40_4_k_cu_27f4010d4cuda3std6ranges3__45__cpo5ssizeE - _ZN34_INTERNAL_4a71ae40_4_k_cu_27f4010d4cuda3std3__420unreachable_sentinelE)
_ZN34_INTERNAL_4a71ae40_4_k_cu_27f4010d4cuda3std3__420unreachable_sentinelE:
	.zero		1
	.type		_ZN34_INTERNAL_4a71ae40_4_k_cu_27f4010d4cuda3std6ranges3__45__cpo5ssizeE,@object
	.size		_ZN34_INTERNAL_4a71ae40_4_k_cu_27f4010d4cuda3std6ranges3__45__cpo5ssizeE,(_ZN34_INTERNAL_4a71ae40_4_k_cu_27f4010d6thrust24THRUST_300001_SM_1000_NS12placeholders2_3E - _ZN34_INTERNAL_4a71ae40_4_k_cu_27f4010d4cuda3std6ranges3__45__cpo5ssizeE)
_ZN34_INTERNAL_4a71ae40_4_k_cu_27f4010d4cuda3std6ranges3__45__cpo5ssizeE:
	.zero		1
	.type		_ZN34_INTERNAL_4a71ae40_4_k_cu_27f4010d6thrust24THRUST_300001_SM_1000_NS12placeholders2_3E,@object
	.size		_ZN34_INTERNAL_4a71ae40_4_k_cu_27f4010d6thrust24THRUST_300001_SM_1000_NS12placeholders2_3E,(_ZN34_INTERNAL_4a71ae40_4_k_cu_27f4010d4cuda3std3__45__cpo4cendE - _ZN34_INTERNAL_4a71ae40_4_k_cu_27f4010d6thrust24THRUST_300001_SM_1000_NS12placeholders2_3E)
_ZN34_INTERNAL_4a71ae40_4_k_cu_27f4010d6thrust24THRUST_300001_SM_1000_NS12placeholders2_3E:
	.zero		1
	.type		_ZN34_INTERNAL_4a71ae40_4_k_cu_27f4010d4cuda3std3__45__cpo4cendE,@object
	.size		_ZN34_INTERNAL_4a71ae40_4_k_cu_27f4010d4cuda3std3__45__cpo4cendE,(_ZN34_INTERNAL_4a71ae40_4_k_cu_27f4010d4cuda3std6ranges3__45__cpo4cendE - _ZN34_INTERNAL_4a71ae40_4_k_cu_27f4010d4cuda3std3__45__cpo4cendE)
_ZN34_INTERNAL_4a71ae40_4_k_cu_27f4010d4cuda3std3__45__cpo4cendE:
	.zero		1
	.type		_ZN34_INTERNAL_4a71ae40_4_k_cu_27f4010d4cuda3std6ranges3__45__cpo4cendE,@object
	.size		_ZN34_INTERNAL_4a71ae40_4_k_cu_27f4010d4cuda3std6ranges3__45__cpo4cendE,(_ZN34_INTERNAL_4a71ae40_4_k_cu_27f4010d6thrust24THRUST_300001_SM_1000_NS12placeholders2_7E - _ZN34_INTERNAL_4a71ae40_4_k_cu_27f4010d4cuda3std6ranges3__45__cpo4cendE)
_ZN34_INTERNAL_4a71ae40_4_k_cu_27f4010d4cuda3std6ranges3__45__cpo4cendE:
	.zero		1
	.type		_ZN34_INTERNAL_4a71ae40_4_k_cu_27f4010d6thrust24THRUST_300001_SM_1000_NS12placeholders2_7E,@object
	.size		_ZN34_INTERNAL_4a71ae40_4_k_cu_27f4010d6thrust24THRUST_300001_SM_1000_NS12placeholders2_7E,(_ZN34_INTERNAL_4a71ae40_4_k_cu_27f4010d4cuda3std3__45__cpo5crendE - _ZN34_INTERNAL_4a71ae40_4_k_cu_27f4010d6thrust24THRUST_300001_SM_1000_NS12placeholders2_7E)
_ZN34_INTERNAL_4a71ae40_4_k_cu_27f4010d6thrust24THRUST_300001_SM_1000_NS12placeholders2_7E:
	.zero		1
	.type		_ZN34_INTERNAL_4a71ae40_4_k_cu_27f4010d4cuda3std3__45__cpo5crendE,@object
	.size		_ZN34_INTERNAL_4a71ae40_4_k_cu_27f4010d4cuda3std3__45__cpo5crendE,(_ZN34_INTERNAL_4a71ae40_4_k_cu_27f4010d4cuda3std6ranges3__45__cpo4prevE - _ZN34_INTERNAL_4a71ae40_4_k_cu_27f4010d4cuda3std3__45__cpo5crendE)
_ZN34_INTERNAL_4a71ae40_4_k_cu_27f4010d4cuda3std3__45__cpo5crendE:
	.zero		1
	.type		_ZN34_INTERNAL_4a71ae40_4_k_cu_27f4010d4cuda3std6ranges3__45__cpo4prevE,@object
	.size		_ZN34_INTERNAL_4a71ae40_4_k_cu_27f4010d4cuda3std6ranges3__45__cpo4prevE,(_ZN34_INTERNAL_4a71ae40_4_k_cu_27f4010d4cuda3std6ranges3__45__cpo9iter_moveE - _ZN34_INTERNAL_4a71ae40_4_k_cu_27f4010d4cuda3std6ranges3__45__cpo4prevE)
_ZN34_INTERNAL_4a71ae40_4_k_cu_27f4010d4cuda3std6ranges3__45__cpo4prevE:
	.zero		1
	.type		_ZN34_INTERNAL_4a71ae40_4_k_cu_27f4010d4cuda3std6ranges3__45__cpo9iter_moveE,@object
	.size		_ZN34_INTERNAL_4a71ae40_4_k_cu_27f4010d4cuda3std6ranges3__45__cpo9iter_moveE,(_ZN34_INTERNAL_4a71ae40_4_k_cu_27f4010d6thrust24THRUST_300001_SM_1000_NS6system6detail10sequential3seqE - _ZN34_INTERNAL_4a71ae40_4_k_cu_27f4010d4cuda3std6ranges3__45__cpo9iter_moveE)
_ZN34_INTERNAL_4a71ae40_4_k_cu_27f4010d4cuda3std6ranges3__45__cpo9iter_moveE:
	.zero		1
	.type		_ZN34_INTERNAL_4a71ae40_4_k_cu_27f4010d6thrust24THRUST_300001_SM_1000_NS6system6detail10sequential3seqE,@object
	.size		_ZN34_INTERNAL_4a71ae40_4_k_cu_27f4010d6thrust24THRUST_300001_SM_1000_NS6system6detail10sequential3seqE,(_ZN34_INTERNAL_4a71ae40_4_k_cu_27f4010d6thrust24THRUST_300001_SM_1000_NS12placeholders2_9E - _ZN34_INTERNAL_4a71ae40_4_k_cu_27f4010d6thrust24THRUST_300001_SM_1000_NS6system6detail10sequential3seqE)
_ZN34_INTERNAL_4a71ae40_4_k_cu_27f4010d6thrust24THRUST_300001_SM_1000_NS6system6detail10sequential3seqE:
	.zero		1
	.type		_ZN34_INTERNAL_4a71ae40_4_k_cu_27f4010d6thrust24THRUST_300001_SM_1000_NS12placeholders2_9E,@object
	.size		_ZN34_INTERNAL_4a71ae40_4_k_cu_27f4010d6thrust24THRUST_300001_SM_1000_NS12placeholders2_9E,(_ZN34_INTERNAL_4a71ae40_4_k_cu_27f4010d4cuda3std3__419piecewise_constructE - _ZN34_INTERNAL_4a71ae40_4_k_cu_27f4010d6thrust24THRUST_300001_SM_1000_NS12placeholders2_9E)
_ZN34_INTERNAL_4a71ae40_4_k_cu_27f4010d6thrust24THRUST_300001_SM_1000_NS12placeholders2_9E:
	.zero		1
	.type		_ZN34_INTERNAL_4a71ae40_4_k_cu_27f4010d4cuda3std3__419piecewise_constructE,@object
	.size		_ZN34_INTERNAL_4a71ae40_4_k_cu_27f4010d4cuda3std3__419piecewise_constructE,(_ZN34_INTERNAL_4a71ae40_4_k_cu_27f4010d4cuda3std6ranges3__45__cpo5cdataE - _ZN34_INTERNAL_4a71ae40_4_k_cu_27f4010d4cuda3std3__419piecewise_constructE)
_ZN34_INTERNAL_4a71ae40_4_k_cu_27f4010d4cuda3std3__419piecewise_constructE:
	.zero		1
	.type		_ZN34_INTERNAL_4a71ae40_4_k_cu_27f4010d4cuda3std6ranges3__45__cpo5cdataE,@object
	.size		_ZN34_INTERNAL_4a71ae40_4_k_cu_27f4010d4cuda3std6ranges3__45__cpo5cdataE,(_ZN34_INTERNAL_4a71ae40_4_k_cu_27f4010d6thrust24THRUST_300001_SM_1000_NS12placeholders2_1E - _ZN34_INTERNAL_4a71ae40_4_k_cu_27f4010d4cuda3std6ranges3__45__cpo5cdataE)
_ZN34_INTERNAL_4a71ae40_4_k_cu_27f4010d4cuda3std6ranges3__45__cpo5cdataE:
	.zero		1
	.type		_ZN34_INTERNAL_4a71ae40_4_k_cu_27f4010d6thrust24THRUST_300001_SM_1000_NS12placeholders2_1E,@object
	.size		_ZN34_INTERNAL_4a71ae40_4_k_cu_27f4010d6thrust24THRUST_300001_SM_1000_NS12placeholders2_1E,(_ZN34_INTERNAL_4a71ae40_4_k_cu_27f4010d4cuda3std3__45__cpo3endE - _ZN34_INTERNAL_4a71ae40_4_k_cu_27f4010d6thrust24THRUST_300001_SM_1000_NS12placeholders2_1E)
_ZN34_INTERNAL_4a71ae40_4_k_cu_27f4010d6thrust24THRUST_300001_SM_1000_NS12placeholders2_1E:
	.zero		1
	.type		_ZN34_INTERNAL_4a71ae40_4_k_cu_27f4010d4cuda3std3__45__cpo3endE,@object
	.size		_ZN34_INTERNAL_4a71ae40_4_k_cu_27f4010d4cuda3std3__45__cpo3endE,(_ZN34_INTERNAL_4a71ae40_4_k_cu_27f4010d4cuda3std6ranges3__45__cpo3endE - _ZN34_INTERNAL_4a71ae40_4_k_cu_27f4010d4cuda3std3__45__cpo3endE)
_ZN34_INTERNAL_4a71ae40_4_k_cu_27f4010d4cuda3std3__45__cpo3endE:
	.zero		1
	.type		_ZN34_INTERNAL_4a71ae40_4_k_cu_27f4010d4cuda3std6ranges3__45__cpo3endE,@object
	.size		_ZN34_INTERNAL_4a71ae40_4_k_cu_27f4010d4cuda3std6ranges3__45__cpo3endE,(_ZN34_INTERNAL_4a71ae40_4_k_cu_27f4010d6thrust24THRUST_300001_SM_1000_NS12placeholders2_5E - _ZN34_INTERNAL_4a71ae40_4_k_cu_27f4010d4cuda3std6ranges3__45__cpo3endE)
_ZN34_INTERNAL_4a71ae40_4_k_cu_27f4010d4cuda3std6ranges3__45__cpo3endE:
	.zero		1
	.type		_ZN34_INTERNAL_4a71ae40_4_k_cu_27f4010d6thrust24THRUST_300001_SM_1000_NS12placeholders2_5E,@object
	.size		_ZN34_INTERNAL_4a71ae40_4_k_cu_27f4010d6thrust24THRUST_300001_SM_1000_NS12placeholders2_5E,(_ZN34_INTERNAL_4a71ae40_4_k_cu_27f4010d4cuda3std3__45__cpo4rendE - _ZN34_INTERNAL_4a71ae40_4_k_cu_27f4010d6thrust24THRUST_300001_SM_1000_NS12placeholders2_5E)
_ZN34_INTERNAL_4a71ae40_4_k_cu_27f4010d6thrust24THRUST_300001_SM_1000_NS12placeholders2_5E:
	.zero		1
	.type		_ZN34_INTERNAL_4a71ae40_4_k_cu_27f4010d4cuda3std3__45__cpo4rendE,@object
	.size		_ZN34_INTERNAL_4a71ae40_4_k_cu_27f4010d4cuda3std3__45__cpo4rendE,(_ZN34_INTERNAL_4a71ae40_4_k_cu_27f4010d4cuda3std6ranges3__45__cpo9iter_swapE - _ZN34_INTERNAL_4a71ae40_4_k_cu_27f4010d4cuda3std3__45__cpo4rendE)
_ZN34_INTERNAL_4a71ae40_4_k_cu_27f4010d4cuda3std3__45__cpo4rendE:
	.zero		1
	.type		_ZN34_INTERNAL_4a71ae40_4_k_cu_27f4010d4cuda3std6ranges3__45__cpo9iter_swapE,@object
	.size		_ZN34_INTERNAL_4a71ae40_4_k_cu_27f4010d4cuda3std6ranges3__45__cpo9iter_swapE,(_ZN34_INTERNAL_4a71ae40_4_k_cu_27f4010d4cuda3std3__48unexpectE - _ZN34_INTERNAL_4a71ae40_4_k_cu_27f4010d4cuda3std6ranges3__45__cpo9iter_swapE)
_ZN34_INTERNAL_4a71ae40_4_k_cu_27f4010d4cuda3std6ranges3__45__cpo9iter_swapE:
	.zero		1
	.type		_ZN34_INTERNAL_4a71ae40_4_k_cu_27f4010d4cuda3std3__48unexpectE,@object
	.size		_ZN34_INTERNAL_4a71ae40_4_k_cu_27f4010d4cuda3std3__48unexpectE,(_ZN34_INTERNAL_4a71ae40_4_k_cu_27f4010d6thrust24THRUST_300001_SM_1000_NS8cuda_cub3parE - _ZN34_INTERNAL_4a71ae40_4_k_cu_27f4010d4cuda3std3__48unexpectE)
_ZN34_INTERNAL_4a71ae40_4_k_cu_27f4010d4cuda3std3__48unexpectE:
	.zero		1
	.type		_ZN34_INTERNAL_4a71ae40_4_k_cu_27f4010d6thrust24THRUST_300001_SM_1000_NS8cuda_cub3parE,@object
	.size		_ZN34_INTERNAL_4a71ae40_4_k_cu_27f4010d6thrust24THRUST_300001_SM_1000_NS8cuda_cub3parE,(.L_32 - _ZN34_INTERNAL_4a71ae40_4_k_cu_27f4010d6thrust24THRUST_300001_SM_1000_NS8cuda_cub3parE)
_ZN34_INTERNAL_4a71ae40_4_k_cu_27f4010d6thrust24THRUST_300001_SM_1000_NS8cuda_cub3parE:
	.zero		1
.L_32:


//--------------------- .nv.constant0._ZN3cub18CUB_300001_SM_10006detail11EmptyKernelIvEEvv --------------------------
	.section	.nv.constant0._ZN3cub18CUB_300001_SM_10006detail11EmptyKernelIvEEvv,"a",@progbits
	.sectionflags	@""
	.align	4
.nv.constant0._ZN3cub18CUB_300001_SM_10006detail11EmptyKernelIvEEvv:
	.zero		896


//--------------------- .nv.constant0._Z6kernelfjjjP6float4P6float3Pi --------------------------
	.section	.nv.constant0._Z6kernelfjjjP6float4P6float3Pi,"a",@progbits
	.sectionflags	@""
	.align	4
.nv.constant0._Z6kernelfjjjP6float4P6float3Pi:
	.zero		936


//--------------------- SYMBOLS --------------------------

	.type		.nv.reservedSmem.offset0,@object
	.size		.nv.reservedSmem.offset0,0x4
